	.target	sm_90a

	.elftype	@"ET_EXEC"


//--------------------- .note.nv.tkinfo           --------------------------
	.section	.note.nv.tkinfo,"",@"SHT_NOTE"
	.sectionflags	@"SHF_NOTE_NV_TKINFO"
	.tkinfo
        /*0018*/ 	.word	0x00000002
        /*0030*/ 	.string	""
        /*0030*/ 	.string	"ptxas"
        /*0030*/ 	.string	"Cuda compilation tools, release 13.0, V13.0.88"
        /*0030*/ 	.string	"Build cuda_13.0.r13.0/compiler.36424714_0"
        /*0030*/ 	.string	"-v  -suppress-debug-info  -lineinfo  -arch sm_90a "



//--------------------- .note.nv.cuinfo           --------------------------
	.section	.note.nv.cuinfo,"",@"SHT_NOTE"
	.sectionflags	@"SHF_NOTE_NV_CUINFO"
        /*0018*/ 	.short	0x0002
        /*001a*/ 	.short	0x005a
        /*001c*/ 	.short	0x0082
	.zero		2


//--------------------- .nv.info                  --------------------------
	.section	.nv.info,"",@"SHT_CUDA_INFO"
	.align	4


	//----- nvinfo : EIATTR_REGCOUNT
	.align		4
        /*0000*/ 	.byte	0x04, 0x2f
        /*0002*/ 	.short	(.L_1 - .L_0)
	.align		4
.L_0:
        /*0004*/ 	.word	index@(matmul_kernel)
        /*0008*/ 	.word	0x00000080


	//----- nvinfo : EIATTR_FRAME_SIZE
	.align		4
.L_1:
        /*000c*/ 	.byte	0x04, 0x11
        /*000e*/ 	.short	(.L_3 - .L_2)
	.align		4
.L_2:
        /*0010*/ 	.word	index@(matmul_kernel)
        /*0014*/ 	.word	0x00000228


	//----- nvinfo : EIATTR_MIN_STACK_SIZE
	.align		4
.L_3:
        /*0018*/ 	.byte	0x04, 0x12
        /*001a*/ 	.short	(.L_5 - .L_4)
	.align		4
.L_4:
        /*001c*/ 	.word	index@(matmul_kernel)
        /*0020*/ 	.word	0x00000228
.L_5:


//--------------------- .nv.compat                --------------------------
	.section	.nv.compat,"",@"SHT_CUDA_COMPAT_INFO"
	.align	4
        /*0000*/ 	.byte	0x02, 0x09, 0x01, 0x00, 0x02, 0x02, 0x04, 0x00, 0x02, 0x05, 0x05, 0x00, 0x03, 0x07, 0x01, 0x01
        /*0010*/ 	.byte	0x02, 0x03, 0x00, 0x00, 0x02, 0x06, 0x01, 0x00, 0x04, 0x0b, 0x08, 0x00, 0x00, 0x00, 0x00, 0x00
        /*0020*/ 	.byte	0x00, 0x00, 0x00, 0x00


//--------------------- .nv.info.matmul_kernel    --------------------------
	.section	.nv.info.matmul_kernel,"",@"SHT_CUDA_INFO"
	.sectionflags	@""
	.align	4


	//----- nvinfo : EIATTR_CUDA_API_VERSION
	.align		4
        /*0000*/ 	.byte	0x04, 0x37
        /*0002*/ 	.short	(.L_7 - .L_6)
.L_6:
        /*0004*/ 	.word	0x00000082


	//----- nvinfo : EIATTR_KPARAM_INFO
	.align		4
.L_7:
        /*0008*/ 	.byte	0x04, 0x17
        /*000a*/ 	.short	(.L_9 - .L_8)
.L_8:
        /*000c*/ 	.word	0x00000000
        /*0010*/ 	.short	0x000d
        /*0012*/ 	.short	0x0048
        /*0014*/ 	.byte	0x00, 0xf4, 0x21, 0x00


	//----- nvinfo : EIATTR_KPARAM_INFO
	.align		4
.L_9:
        /*0018*/ 	.byte	0x04, 0x17
        /*001a*/ 	.short	(.L_11 - .L_10)
.L_10:
        /*001c*/ 	.word	0x00000000
        /*0020*/ 	.short	0x000c
        /*0022*/ 	.short	0x0040
        /*0024*/ 	.byte	0x00, 0xf4, 0x21, 0x00


	//----- nvinfo : EIATTR_KPARAM_INFO
	.align		4
.L_11:
        /*0028*/ 	.byte	0x04, 0x17
        /*002a*/ 	.short	(.L_13 - .L_12)
.L_12:
        /*002c*/ 	.word	0x00000000
        /*0030*/ 	.short	0x000b
        /*0032*/ 	.short	0x0038
        /*0034*/ 	.byte	0x00, 0xf0, 0x11, 0x00


	//----- nvinfo : EIATTR_KPARAM_INFO
	.align		4
.L_13:
        /*0038*/ 	.byte	0x04, 0x17
        /*003a*/ 	.short	(.L_15 - .L_14)
.L_14:
        /*003c*/ 	.word	0x00000000
        /*0040*/ 	.short	0x000a
        /*0042*/ 	.short	0x0034
        /*0044*/ 	.byte	0x00, 0xf0, 0x11, 0x00


	//----- nvinfo : EIATTR_KPARAM_INFO
	.align		4
.L_15:
        /*0048*/ 	.byte	0x04, 0x17
        /*004a*/ 	.short	(.L_17 - .L_16)
.L_16:
        /*004c*/ 	.word	0x00000000
        /*0050*/ 	.short	0x0009
        /*0052*/ 	.short	0x0030
        /*0054*/ 	.byte	0x00, 0xf0, 0x11, 0x00


	//----- nvinfo : EIATTR_KPARAM_INFO
	.align		4
.L_17:
        /*0058*/ 	.byte	0x04, 0x17
        /*005a*/ 	.short	(.L_19 - .L_18)
.L_18:
        /*005c*/ 	.word	0x00000000
        /*0060*/ 	.short	0x0008
        /*0062*/ 	.short	0x002c
        /*0064*/ 	.byte	0x00, 0xf0, 0x11, 0x00


	//----- nvinfo : EIATTR_KPARAM_INFO
	.align		4
.L_19:
        /*0068*/ 	.byte	0x04, 0x17
        /*006a*/ 	.short	(.L_21 - .L_20)
.L_20:
        /*006c*/ 	.word	0x00000000
        /*0070*/ 	.short	0x0007
        /*0072*/ 	.short	0x0028
        /*0074*/ 	.byte	0x00, 0xf0, 0x11, 0x00


	//----- nvinfo : EIATTR_KPARAM_INFO
	.align		4
.L_21:
        /*0078*/ 	.byte	0x04, 0x17
        /*007a*/ 	.short	(.L_23 - .L_22)
.L_22:
        /*007c*/ 	.word	0x00000000
        /*0080*/ 	.short	0x0006
        /*0082*/ 	.short	0x0024
        /*0084*/ 	.byte	0x00, 0xf0, 0x11, 0x00


	//----- nvinfo : EIATTR_KPARAM_INFO
	.align		4
.L_23:
        /*0088*/ 	.byte	0x04, 0x17
        /*008a*/ 	.short	(.L_25 - .L_24)
.L_24:
        /*008c*/ 	.word	0x00000000
        /*0090*/ 	.short	0x0005
        /*0092*/ 	.short	0x0020
        /*0094*/ 	.byte	0x00, 0xf0, 0x11, 0x00


	//----- nvinfo : EIATTR_KPARAM_INFO
	.align		4
.L_25:
        /*0098*/ 	.byte	0x04, 0x17
        /*009a*/ 	.short	(.L_27 - .L_26)
.L_26:
        /*009c*/ 	.word	0x00000000
        /*00a0*/ 	.short	0x0004
        /*00a2*/ 	.short	0x001c
        /*00a4*/ 	.byte	0x00, 0xf0, 0x11, 0x00


	//----- nvinfo : EIATTR_KPARAM_INFO
	.align		4
.L_27:
        /*00a8*/ 	.byte	0x04, 0x17
        /*00aa*/ 	.short	(.L_29 - .L_28)
.L_28:
        /*00ac*/ 	.word	0x00000000
        /*00b0*/ 	.short	0x0003
        /*00b2*/ 	.short	0x0018
        /*00b4*/ 	.byte	0x00, 0xf0, 0x11, 0x00


	//----- nvinfo : EIATTR_KPARAM_INFO
	.align		4
.L_29:
        /*00b8*/ 	.byte	0x04, 0x17
        /*00ba*/ 	.short	(.L_31 - .L_30)
.L_30:
        /*00bc*/ 	.word	0x00000000
        /*00c0*/ 	.short	0x0002
        /*00c2*/ 	.short	0x0010
        /*00c4*/ 	.byte	0x00, 0xf4, 0x21, 0x00


	//----- nvinfo : EIATTR_KPARAM_INFO
	.align		4
.L_31:
        /*00c8*/ 	.byte	0x04, 0x17
        /*00ca*/ 	.short	(.L_33 - .L_32)
.L_32:
        /*00cc*/ 	.word	0x00000000
        /*00d0*/ 	.short	0x0001
        /*00d2*/ 	.short	0x0008
        /*00d4*/ 	.byte	0x00, 0xf4, 0x21, 0x00


	//----- nvinfo : EIATTR_KPARAM_INFO
	.align		4
.L_33:
        /*00d8*/ 	.byte	0x04, 0x17
        /*00da*/ 	.short	(.L_35 - .L_34)
.L_34:
        /*00dc*/ 	.word	0x00000000
        /*00e0*/ 	.short	0x0000
        /*00e2*/ 	.short	0x0000
        /*00e4*/ 	.byte	0x00, 0xf4, 0x21, 0x00


	//----- nvinfo : EIATTR_SPARSE_MMA_MASK
	.align		4
.L_35:
        /*00e8*/ 	.byte	0x03, 0x50
        /*00ea*/ 	.short	0x0000


	//----- nvinfo : EIATTR_MAXREG_COUNT
	.align		4
        /*00ec*/ 	.byte	0x03, 0x1b
        /*00ee*/ 	.short	0x0080


	//----- nvinfo : EIATTR_NUM_BARRIERS
	.align		4
        /*00f0*/ 	.byte	0x02, 0x4c
        /*00f2*/ 	.byte	0x01
	.zero		1


	//----- nvinfo : EIATTR_ANNOTATIONS
	.align		4
        /*00f4*/ 	.byte	0x04, 0x55
        /*00f6*/ 	.short	(.L_37 - .L_36)


	//   ....[0]....
.L_36:
        /*00f8*/ 	.word	0x00000001
        /*00fc*/ 	.byte	0x20, 0x07, 0x00, 0x00, 0x01, 0x00, 0x00, 0x00, 0x90, 0x13, 0x00, 0x00, 0x01, 0x00, 0x00, 0x00
        /* <DEDUP_REMOVED lines=123> */
        /*08bc*/ 	.byte	0x60, 0x40, 0x00, 0x00


	//----- nvinfo : EIATTR_MERCURY_ISA_VERSION
	.align		4
.L_37:
        /*08c0*/ 	.byte	0x03, 0x5f
        /*08c2*/ 	.short	0x0101


	//----- nvinfo : EIATTR_EXIT_INSTR_OFFSETS
	.align		4
        /*08c4*/ 	.byte	0x04, 0x1c
        /*08c6*/ 	.short	(.L_39 - .L_38)


	//   ....[0]....
.L_38:
        /*08c8*/ 	.word	0x00008430


	//   ....[1]....
        /*08cc*/ 	.word	0x00008460


	//----- nvinfo : EIATTR_REQNTID
	.align		4
.L_39:
        /*08d0*/ 	.byte	0x04, 0x10
        /*08d2*/ 	.short	(.L_41 - .L_40)
.L_40:
        /*08d4*/ 	.word	0x00000200
        /*08d8*/ 	.word	0x00000001
        /*08dc*/ 	.word	0x00000001


	//----- nvinfo : EIATTR_CBANK_PARAM_SIZE
	.align		4
.L_41:
        /*08e0*/ 	.byte	0x03, 0x19
        /*08e2*/ 	.short	0x0050


	//----- nvinfo : EIATTR_PARAM_CBANK
	.align		4
        /*08e4*/ 	.byte	0x04, 0x0a
        /*08e6*/ 	.short	(.L_43 - .L_42)
	.align		4
.L_42:
        /*08e8*/ 	.word	index@(.nv.constant0.matmul_kernel)
        /*08ec*/ 	.short	0x0210
        /*08ee*/ 	.short	0x0050


	//----- nvinfo : EIATTR_SW_WAR
	.align		4
.L_43:
        /*08f0*/ 	.byte	0x04, 0x36
        /*08f2*/ 	.short	(.L_45 - .L_44)
.L_44:
        /*08f4*/ 	.word	0x00000008
.L_45:


//--------------------- .nv.callgraph             --------------------------
	.section	.nv.callgraph,"",@"SHT_CUDA_CALLGRAPH"
	.align	4
	.sectionentsize	8
	.align		4
        /*0000*/ 	.word	0x00000000
	.align		4
        /*0004*/ 	.word	0xffffffff
	.align		4
        /*0008*/ 	.word	0x00000000
	.align		4
        /*000c*/ 	.word	0xfffffffe
	.align		4
        /*0010*/ 	.word	0x00000000
	.align		4
        /*0014*/ 	.word	0xfffffffd
	.align		4
        /*0018*/ 	.word	0x00000000
	.align		4
        /*001c*/ 	.word	0xfffffffc


//--------------------- .text.matmul_kernel       --------------------------
	.section	.text.matmul_kernel,"ax",@progbits
	.align	128
        .global         matmul_kernel
        .type           matmul_kernel,@function
        .size           matmul_kernel,(.L_x_3 - matmul_kernel)
        .other          matmul_kernel,@"STO_CUDA_ENTRY STV_DEFAULT"
matmul_kernel:
.text.matmul_kernel:
[----:B------:R-:W0:Y:S08]  /*0000*/  LDC R1, c[0x0][0x28] ;  /* 0x00000a00ff017b82 */ /* 0x000e300000000800 */
[----:B------:R-:W1:Y:S01]  /*0010*/  LDC.64 R10, c[0x0][0x228] ;  /* 0x00008a00ff0a7b82 */ /* 0x000e620000000a00 */
[----:B------:R-:W2:Y:S01]  /*0020*/  S2R R5, SR_CTAID.X ;  /* 0x0000000000057919 */ /* 0x000ea20000002500 */
[----:B0-----:R-:W-:Y:S01]  /*0030*/  VIADD R1, R1, 0xfffffdd8 ;  /* 0xfffffdd801017836 */ /* 0x001fe20000000000 */
[----:B------:R-:W-:Y:S01]  /*0040*/  UMOV UR4, 0x400 ;  /* 0x0000040000047882 */ /* 0x000fe20000000000 */
[----:B------:R-:W-:Y:S01]  /*0050*/  ULDC.64 UR14, c[0x0][0x208] ;  /* 0x00008200000e7ab9 */ /* 0x000fe20000000a00 */
[----:B------:R-:W0:Y:S01]  /*0060*/  S2R R88, SR_TID.X ;  /* 0x0000000000587919 */ /* 0x000e220000002100 */
[----:B------:R-:W-:-:S02]  /*0070*/  CS2R R24, SRZ ;  /* 0x0000000000187805 */ /* 0x000fc4000001ff00 */
[----:B------:R-:W-:Y:S01]  /*0080*/  CS2R R26, SRZ ;  /* 0x00000000001a7805 */ /* 0x000fe2000001ff00 */
[----:B------:R-:W3:Y:S01]  /*0090*/  S2UR UR12, SR_CgaCtaId ;  /* 0x00000000000c79c3 */ /* 0x000ee20000008800 */
[----:B------:R-:W-:Y:S02]  /*00a0*/  CS2R R28, SRZ ;  /* 0x00000000001c7805 */ /* 0x000fe4000001ff00 */
[----:B------:R-:W-:Y:S02]  /*00b0*/  CS2R R30, SRZ ;  /* 0x00000000001e7805 */ /* 0x000fe4000001ff00 */
[----:B------:R-:W-:Y:S02]  /*00c0*/  CS2R R32, SRZ ;  /* 0x0000000000207805 */ /* 0x000fe4000001ff00 */
[----:B------:R-:W-:Y:S02]  /*00d0*/  CS2R R34, SRZ ;  /* 0x0000000000227805 */ /* 0x000fe4000001ff00 */
[----:B------:R-:W-:-:S02]  /*00e0*/  CS2R R36, SRZ ;  /* 0x0000000000247805 */ /* 0x000fc4000001ff00 */
[----:B------:R-:W-:Y:S02]  /*00f0*/  CS2R R38, SRZ ;  /* 0x0000000000267805 */ /* 0x000fe4000001ff00 */
        /* <DEDUP_REMOVED lines=8> */
[----:B------:R-:W-:Y:S01]  /*0180*/  CS2R R56, SRZ ;  /* 0x0000000000387805 */ /* 0x000fe2000001ff00 */
[----:B-1----:R-:W-:Y:S01]  /*0190*/  VIADD R0, R11, 0x7f ;  /* 0x0000007f0b007836 */ /* 0x002fe20000000000 */
[----:B------:R-:W-:Y:S02]  /*01a0*/  CS2R R58, SRZ ;  /* 0x00000000003a7805 */ /* 0x000fe4000001ff00 */
[----:B------:R-:W-:-:S02]  /*01b0*/  CS2R R60, SRZ ;  /* 0x00000000003c7805 */ /* 0x000fc4000001ff00 */
[----:B------:R-:W-:Y:S02]  /*01c0*/  CS2R R62, SRZ ;  /* 0x00000000003e7805 */ /* 0x000fe4000001ff00 */
[----:B------:R-:W-:Y:S02]  /*01d0*/  CS2R R64, SRZ ;  /* 0x0000000000407805 */ /* 0x000fe4000001ff00 */
[----:B------:R-:W-:Y:S02]  /*01e0*/  SHF.R.S32.HI R3, RZ, 0x1f, R0 ;  /* 0x0000001fff037819 */ /* 0x000fe40000011400 */
[----:B------:R-:W-:Y:S02]  /*01f0*/  CS2R R66, SRZ ;  /* 0x0000000000427805 */ /* 0x000fe4000001ff00 */
[----:B------:R-:W-:Y:S01]  /*0200*/  CS2R R68, SRZ ;  /* 0x0000000000447805 */ /* 0x000fe2000001ff00 */
[----:B---3--:R-:W-:Y:S01]  /*0210*/  ULEA UR12, UR12, UR4, 0x18 ;  /* 0x000000040c0c7291 */ /* 0x008fe2000f8ec03f */
[----:B------:R-:W-:-:S02]  /*0220*/  LEA.HI R3, R3, R0, RZ, 0x7 ;  /* 0x0000000003037211 */ /* 0x000fc400078f38ff */
[----:B------:R-:W-:Y:S02]  /*0230*/  CS2R R70, SRZ ;  /* 0x0000000000467805 */ /* 0x000fe4000001ff00 */
[----:B--2---:R-:W-:Y:S02]  /*0240*/  IABS R8, R5 ;  /* 0x0000000500087213 */ /* 0x004fe40000000000 */
[----:B------:R-:W-:Y:S02]  /*0250*/  CS2R R72, SRZ ;  /* 0x0000000000487805 */ /* 0x000fe4000001ff00 */
[----:B------:R-:W-:Y:S02]  /*0260*/  SHF.R.S32.HI R3, RZ, 0x7, R3 ;  /* 0x00000007ff037819 */ /* 0x000fe40000011403 */
[----:B------:R-:W-:Y:S02]  /*0270*/  CS2R R74, SRZ ;  /* 0x00000000004a7805 */ /* 0x000fe4000001ff00 */
[----:B------:R-:W-:-:S02]  /*0280*/  CS2R R76, SRZ ;  /* 0x00000000004c7805 */ /* 0x000fc4000001ff00 */
[----:B------:R-:W-:Y:S02]  /*0290*/  CS2R R78, SRZ ;  /* 0x00000000004e7805 */ /* 0x000fe4000001ff00 */
[----:B------:R-:W-:Y:S01]  /*02a0*/  CS2R R80, SRZ ;  /* 0x0000000000507805 */ /* 0x000fe2000001ff00 */
[----:B------:R-:W-:Y:S01]  /*02b0*/  IMAD.SHL.U32 R4, R3, 0x8, RZ ;  /* 0x0000000803047824 */ /* 0x000fe200078e00ff */
[----:B------:R-:W-:Y:S02]  /*02c0*/  CS2R R82, SRZ ;  /* 0x0000000000527805 */ /* 0x000fe4000001ff00 */
[----:B------:R-:W-:Y:S02]  /*02d0*/  CS2R R84, SRZ ;  /* 0x0000000000547805 */ /* 0x000fe4000001ff00 */
[----:B------:R-:W-:Y:S02]  /*02e0*/  CS2R R86, SRZ ;  /* 0x0000000000567805 */ /* 0x000fe4000001ff00 */
[----:B------:R-:W-:-:S02]  /*02f0*/  IABS R7, R4 ;  /* 0x0000000400077213 */ /* 0x000fc40000000000 */
[----:B------:R-:W-:Y:S02]  /*0300*/  IABS R12, R4 ;  /* 0x00000004000c7213 */ /* 0x000fe40000000000 */
[----:B------:R-:W1:Y:S08]  /*0310*/  I2F.RP R0, R7 ;  /* 0x0000000700007306 */ /* 0x000e700000209400 */
[----:B-1----:R-:W1:Y:S02]  /*0320*/  MUFU.RCP R0, R0 ;  /* 0x0000000000007308 */ /* 0x002e640000001000 */
[----:B-1----:R-:W-:-:S02]  /*0330*/  VIADD R2, R0, 0xffffffe ;  /* 0x0ffffffe00027836 */ /* 0x002fc40000000000 */
[----:B------:R-:W-:-:S04]  /*0340*/  IMAD.MOV R0, RZ, RZ, -R12 ;  /* 0x000000ffff007224 */ /* 0x000fc800078e0a0c */
[----:B------:R1:W2:Y:S02]  /*0350*/  F2I.FTZ.U32.TRUNC.NTZ R3, R2 ;  /* 0x0000000200037305 */ /* 0x0002a4000021f000 */
[----:B-1----:R-:W-:Y:S02]  /*0360*/  IMAD.MOV.U32 R2, RZ, RZ, RZ ;  /* 0x000000ffff027224 */ /* 0x002fe400078e00ff */
[----:B--2---:R-:W-:-:S04]  /*0370*/  IMAD.MOV R6, RZ, RZ, -R3 ;  /* 0x000000ffff067224 */ /* 0x004fc800078e0a03 */
[----:B------:R-:W-:Y:S02]  /*0380*/  IMAD R9, R6, R7, RZ ;  /* 0x0000000706097224 */ /* 0x000fe400078e02ff */
[----:B------:R-:W-:Y:S02]  /*0390*/  IMAD.MOV.U32 R6, RZ, RZ, R8 ;  /* 0x000000ffff067224 */ /* 0x000fe400078e0008 */
[----:B------:R-:W-:-:S06]  /*03a0*/  IMAD.HI.U32 R3, R3, R9, R2 ;  /* 0x0000000903037227 */ /* 0x000fcc00078e0002 */
[----:B------:R-:W-:-:S04]  /*03b0*/  IMAD.HI.U32 R3, R3, R6, RZ ;  /* 0x0000000603037227 */ /* 0x000fc800078e00ff */
[----:B------:R-:W-:-:S05]  /*03c0*/  IMAD R0, R3, R0, R6 ;  /* 0x0000000003007224 */ /* 0x000fca00078e0206 */
[----:B------:R-:W-:-:S13]  /*03d0*/  ISETP.GT.U32.AND P1, PT, R7, R0, PT ;  /* 0x000000000700720c */ /* 0x000fda0003f24070 */
[----:B------:R-:W-:Y:S02]  /*03e0*/  @!P1 IMAD.IADD R0, R0, 0x1, -R7 ;  /* 0x0000000100009824 */ /* 0x000fe400078e0a07 */
[----:B------:R-:W-:Y:S01]  /*03f0*/  @!P1 VIADD R3, R3, 0x1 ;  /* 0x0000000103039836 */ /* 0x000fe20000000000 */
[----:B------:R-:W-:Y:S02]  /*0400*/  ISETP.NE.AND P1, PT, R4, RZ, PT ;  /* 0x000000ff0400720c */ /* 0x000fe40003f25270 */
[----:B------:R-:W-:Y:S02]  /*0410*/  ISETP.GE.U32.AND P0, PT, R0, R7, PT ;  /* 0x000000070000720c */ /* 0x000fe40003f06070 */
[----:B------:R-:W-:-:S04]  /*0420*/  LOP3.LUT R0, R5, R4, RZ, 0x3c, !PT ;  /* 0x0000000405007212 */ /* 0x000fc800078e3cff */
[----:B------:R-:W-:Y:S01]  /*0430*/  ISETP.GE.AND P2, PT, R0, RZ, PT ;  /* 0x000000ff0000720c */ /* 0x000fe20003f46270 */
[----:B------:R-:W-:-:S06]  /*0440*/  VIADD R0, R10, 0x1ff ;  /* 0x000001ff0a007836 */ /* 0x000fcc0000000000 */
[----:B------:R-:W-:-:S04]  /*0450*/  @P0 VIADD R3, R3, 0x1 ;  /* 0x0000000103030836 */ /* 0x000fc80000000000 */
[----:B------:R-:W-:Y:S01]  /*0460*/  IMAD.MOV.U32 R2, RZ, RZ, R3 ;  /* 0x000000ffff027224 */ /* 0x000fe200078e0003 */
[----:B------:R-:W-:-:S03]  /*0470*/  SHF.R.S32.HI R3, RZ, 0x1f, R0 ;  /* 0x0000001fff037819 */ /* 0x000fc60000011400 */
[----:B------:R-:W-:Y:S01]  /*0480*/  @!P2 IMAD.MOV R2, RZ, RZ, -R2 ;  /* 0x000000ffff02a224 */ /* 0x000fe200078e0a02 */
[----:B------:R-:W-:Y:S02]  /*0490*/  @!P1 LOP3.LUT R2, RZ, R4, RZ, 0x33, !PT ;  /* 0x00000004ff029212 */ /* 0x000fe400078e33ff */
[----:B------:R-:W-:-:S03]  /*04a0*/  LEA.HI R3, R3, R0, RZ, 0x9 ;  /* 0x0000000003037211 */ /* 0x000fc600078f48ff */
[----:B------:R-:W-:Y:S02]  /*04b0*/  IMAD.SHL.U32 R6, R2, 0x8, RZ ;  /* 0x0000000802067824 */ /* 0x000fe400078e00ff */
[----:B------:R-:W-:-:S03]  /*04c0*/  IMAD.MOV R2, RZ, RZ, -R2 ;  /* 0x000000ffff027224 */ /* 0x000fc600078e0a02 */
[----:B------:R-:W-:Y:S01]  /*04d0*/  LEA.HI.SX32 R3, R3, -R6, 0x17 ;  /* 0x8000000603037211 */ /* 0x000fe200078fbaff */
[----:B------:R-:W-:-:S03]  /*04e0*/  IMAD R4, R4, R2, R5 ;  /* 0x0000000204047224 */ /* 0x000fc600078e0205 */
[----:B------:R-:W-:Y:S02]  /*04f0*/  VIMNMX R13, R3, 0x8, PT ;  /* 0x00000008030d7848 */ /* 0x000fe40003fe0100 */
[----:B------:R-:W-:Y:S02]  /*0500*/  IABS R9, R4 ;  /* 0x0000000400097213 */ /* 0x000fe40000000000 */
[----:B------:R-:W-:-:S04]  /*0510*/  IABS R7, R13 ;  /* 0x0000000d00077213 */ /* 0x000fc80000000000 */
[----:B------:R-:W1:Y:S08]  /*0520*/  I2F.RP R0, R7 ;  /* 0x0000000700007306 */ /* 0x000e700000209400 */
[----:B-1----:R-:W1:Y:S02]  /*0530*/  MUFU.RCP R0, R0 ;  /* 0x0000000000007308 */ /* 0x002e640000001000 */
[----:B-1----:R-:W-:-:S06]  /*0540*/  VIADD R3, R0, 0xffffffe ;  /* 0x0ffffffe00037836 */ /* 0x002fcc0000000000 */
[----:B------:R-:W1:Y:S02]  /*0550*/  F2I.FTZ.U32.TRUNC.NTZ R3, R3 ;  /* 0x0000000300037305 */ /* 0x000e64000021f000 */
[----:B-1----:R-:W-:-:S04]  /*0560*/  IMAD.MOV R8, RZ, RZ, -R3 ;  /* 0x000000ffff087224 */ /* 0x002fc800078e0a03 */
[----:B------:R-:W-:Y:S01]  /*0570*/  IMAD.MOV.U32 R2, RZ, RZ, R8 ;  /* 0x000000ffff027224 */ /* 0x000fe200078e0008 */
[----:B------:R-:W-:-:S03]  /*0580*/  IABS R8, R13 ;  /* 0x0000000d00087213 */ /* 0x000fc60000000000 */
[----:B------:R-:W-:Y:S02]  /*0590*/  IMAD R5, R2, R7, RZ ;  /* 0x0000000702057224 */ /* 0x000fe400078e02ff */
[----:B------:R-:W-:Y:S02]  /*05a0*/  IMAD.MOV.U32 R2, RZ, RZ, RZ ;  /* 0x000000ffff027224 */ /* 0x000fe400078e00ff */
[----:B------:R-:W-:Y:S02]  /*05b0*/  IMAD.MOV R0, RZ, RZ, -R8 ;  /* 0x000000ffff007224 */ /* 0x000fe400078e0a08 */
        /* <DEDUP_REMOVED lines=9> */
[----:B------:R-:W-:-:S07]  /*0650*/  ISETP.GE.AND P2, PT, R0, RZ, PT ;  /* 0x000000ff0000720c */ /* 0x000fce0003f46270 */
[----:B------:R-:W-:-:S04]  /*0660*/  @P0 VIADD R2, R2, 0x1 ;  /* 0x0000000102020836 */ /* 0x000fc80000000000 */
[----:B------:R-:W-:Y:S01]  /*0670*/  IMAD.MOV.U32 R5, RZ, RZ, R2 ;  /* 0x000000ffff057224 */ /* 0x000fe200078e0002 */
[----:B0-----:R-:W-:-:S03]  /*0680*/  LOP3.LUT R2, R88, 0x1ff, RZ, 0xc0, !PT ;  /* 0x000001ff58027812 */ /* 0x001fc600078ec0ff */
[----:B------:R-:W-:Y:S01]  /*0690*/  @!P2 IMAD.MOV R5, RZ, RZ, -R5 ;  /* 0x000000ffff05a224 */ /* 0x000fe200078e0a05 */
[----:B------:R-:W-:-:S05]  /*06a0*/  @!P1 LOP3.LUT R5, RZ, R13, RZ, 0x33, !PT ;  /* 0x0000000dff059212 */ /* 0x000fca00078e33ff */
[----:B------:R-:W-:Y:S02]  /*06b0*/  IMAD.MOV R0, RZ, RZ, -R5 ;  /* 0x000000ffff007224 */ /* 0x000fe400078e0a05 */
[----:B------:R-:W-:Y:S02]  /*06c0*/  IMAD.SHL.U32 R5, R5, 0x80, RZ ;  /* 0x0000008005057824 */ /* 0x000fe400078e00ff */
[----:B------:R-:W-:Y:S01]  /*06d0*/  IMAD R0, R13, R0, R4 ;  /* 0x000000000d007224 */ /* 0x000fe200078e0204 */
[----:B------:R-:W-:-:S03]  /*06e0*/  LOP3.LUT R4, R88, 0x1e0, RZ, 0xc0, !PT ;  /* 0x000001e058047812 */ /* 0x000fc600078ec0ff */
[----:B------:R-:W-:Y:S02]  /*06f0*/  IMAD.IADD R3, R6, 0x1, R0 ;  /* 0x0000000106037824 */ /* 0x000fe400078e0200 */
[----:B------:R-:W0:Y:S02]  /*0700*/  LDC R0, c[0x0][0x230] ;  /* 0x00008c00ff007b82 */ /* 0x000e240000000800 */
[----:B------:R-:W-:-:S05]  /*0710*/  IMAD R89, R3, 0x200, R2 ;  /* 0x0000020003597824 */ /* 0x000fca00078e0202 */
[----:B------:R1:W-:Y:S01]  /*0720*/  STL [R1+0x11c], R89 ;  /* 0x00011c5901007387 */ /* 0x0003e20000100800 */
[----:B0-----:R-:W-:-:S05]  /*0730*/  VIADD R0, R0, 0x1f ;  /* 0x0000001f00007836 */ /* 0x001fca0000000000 */
[----:B------:R-:W-:-:S13]  /*0740*/  ISETP.GE.AND P0, PT, R0, 0x20, PT ;  /* 0x000000200000780c */ /* 0x000fda0003f06270 */
[----:B-1----:R-:W-:Y:S05]  /*0750*/  @!P0 BRA `(.L_x_0) ;  /* 0x0000003800408947 */ /* 0x002fea0003800000 */
[----:B------:R-:W-:Y:S01]  /*0760*/  IABS R19, R10 ;  /* 0x0000000a00137213 */ /* 0x000fe20000000000 */
[----:B------:R-:W-:Y:S01]  /*0770*/  ULDC UR4, c[0x0][0x234] ;  /* 0x00008d0000047ab9 */ /* 0x000fe20000000800 */
[----:B------:R-:W-:Y:S01]  /*0780*/  IABS R18, R11 ;  /* 0x0000000b00127213 */ /* 0x000fe20000000000 */
[----:B------:R-:W-:Y:S01]  /*0790*/  ULDC.64 UR6, c[0x0][0x210] ;  /* 0x0000840000067ab9 */ /* 0x000fe20000000a00 */
[----:B------:R-:W0:Y:S01]  /*07a0*/  I2F.RP R12, R19 ;  /* 0x00000013000c7306 */ /* 0x000e220000209400 */
[----:B------:R-:W-:Y:S01]  /*07b0*/  IABS R15, R89 ;  /* 0x00000059000f7213 */ /* 0x000fe20000000000 */
[----:B------:R-:W-:Y:S01]  /*07c0*/  ULDC UR8, c[0x0][0x230] ;  /* 0x00008c0000087ab9 */ /* 0x000fe20000000800 */
[----:B------:R-:W-:Y:S02]  /*07d0*/  LEA.HI R16, R4, R5, RZ, 0x1b ;  /* 0x0000000504107211 */ /* 0x000fe400078fd8ff */
[----:B------:R-:W-:Y:S02]  /*07e0*/  CS2R R28, SRZ ;  /* 0x00000000001c7805 */ /* 0x000fe4000001ff00 */
[----:B------:R-:W-:-:S02]  /*07f0*/  ISETP.GE.AND P3, PT, R89, RZ, PT ;  /* 0x000000ff5900720c */ /* 0x000fc40003f66270 */
[----:B------:R-:W-:Y:S02]  /*0800*/  CS2R R30, SRZ ;  /* 0x00000000001e7805 */ /* 0x000fe4000001ff00 */
[----:B------:R-:W-:Y:S01]  /*0810*/  IABS R21, R16 ;  /* 0x0000001000157213 */ /* 0x000fe20000000000 */
[----:B------:R-:W1:Y:S01]  /*0820*/  I2F.RP R3, R18 ;  /* 0x0000001200037306 */ /* 0x000e620000209400 */
[C---:B------:R-:W-:Y:S01]  /*0830*/  VIADD R22, R16.reuse, 0x70 ;  /* 0x0000007010167836 */ /* 0x040fe20000000000 */
[----:B------:R-:W-:Y:S01]  /*0840*/  CS2R R32, SRZ ;  /* 0x0000000000207805 */ /* 0x000fe2000001ff00 */
[C---:B------:R-:W-:Y:S01]  /*0850*/  VIADD R23, R16.reuse, 0x60 ;  /* 0x0000006010177836 */ /* 0x040fe20000000000 */
[----:B------:R-:W-:Y:S01]  /*0860*/  CS2R R34, SRZ ;  /* 0x0000000000227805 */ /* 0x000fe2000001ff00 */
[C---:B------:R-:W-:Y:S01]  /*0870*/  VIADD R24, R16.reuse, 0x50 ;  /* 0x0000005010187836 */ /* 0x040fe20000000000 */
[----:B------:R-:W-:Y:S01]  /*0880*/  CS2R R36, SRZ ;  /* 0x0000000000247805 */ /* 0x000fe2000001ff00 */
[C---:B------:R-:W-:Y:S01]  /*0890*/  VIADD R25, R16.reuse, 0x40 ;  /* 0x0000004010197836 */ /* 0x040fe20000000000 */
[----:B0-----:R-:W0:Y:S01]  /*08a0*/  MUFU.RCP R12, R12 ;  /* 0x0000000c000c7308 */ /* 0x001e220000001000 */
[C---:B------:R-:W-:Y:S01]  /*08b0*/  VIADD R26, R16.reuse, 0x30 ;  /* 0x00000030101a7836 */ /* 0x040fe20000000000 */
[----:B------:R-:W-:Y:S01]  /*08c0*/  CS2R R38, SRZ ;  /* 0x0000000000267805 */ /* 0x000fe2000001ff00 */
[----:B------:R-:W-:Y:S01]  /*08d0*/  VIADD R27, R16, 0x10 ;  /* 0x00000010101b7836 */ /* 0x000fe20000000000 */
[----:B------:R-:W-:-:S02]  /*08e0*/  IABS R17, R25 ;  /* 0x0000001900117213 */ /* 0x000fc40000000000 */
[----:B------:R-:W-:Y:S02]  /*08f0*/  CS2R R40, SRZ ;  /* 0x0000000000287805 */ /* 0x000fe4000001ff00 */
[----:B------:R-:W-:Y:S02]  /*0900*/  IABS R20, R26 ;  /* 0x0000001a00147213 */ /* 0x000fe40000000000 */
[----:B------:R-:W-:Y:S01]  /*0910*/  CS2R R42, SRZ ;  /* 0x00000000002a7805 */ /* 0x000fe2000001ff00 */
[----:B-1----:R-:W1:Y:S01]  /*0920*/  MUFU.RCP R3, R3 ;  /* 0x0000000300037308 */ /* 0x002e620000001000 */
[----:B------:R-:W-:Y:S02]  /*0930*/  CS2R R44, SRZ ;  /* 0x00000000002c7805 */ /* 0x000fe4000001ff00 */
[----:B------:R-:W-:Y:S02]  /*0940*/  CS2R R46, SRZ ;  /* 0x00000000002e7805 */ /* 0x000fe4000001ff00 */
[----:B------:R-:W-:-:S02]  /*0950*/  CS2R R48, SRZ ;  /* 0x0000000000307805 */ /* 0x000fc4000001ff00 */
[----:B------:R-:W-:Y:S02]  /*0960*/  CS2R R50, SRZ ;  /* 0x0000000000327805 */ /* 0x000fe4000001ff00 */
[----:B------:R-:W-:Y:S02]  /*0970*/  CS2R R52, SRZ ;  /* 0x0000000000347805 */ /* 0x000fe4000001ff00 */
[----:B------:R-:W-:Y:S02]  /*0980*/  CS2R R54, SRZ ;  /* 0x0000000000367805 */ /* 0x000fe4000001ff00 */
[----:B------:R-:W-:Y:S02]  /*0990*/  CS2R R56, SRZ ;  /* 0x0000000000387805 */ /* 0x000fe4000001ff00 */
[----:B------:R-:W-:Y:S01]  /*09a0*/  CS2R R58, SRZ ;  /* 0x00000000003a7805 */ /* 0x000fe2000001ff00 */
[----:B0-----:R-:W-:Y:S01]  /*09b0*/  VIADD R8, R12, 0xffffffe ;  /* 0x0ffffffe0c087836 */ /* 0x001fe20000000000 */
[----:B------:R-:W-:-:S02]  /*09c0*/  CS2R R60, SRZ ;  /* 0x00000000003c7805 */ /* 0x000fc4000001ff00 */
[----:B------:R-:W-:Y:S02]  /*09d0*/  CS2R R62, SRZ ;  /* 0x00000000003e7805 */ /* 0x000fe4000001ff00 */
[----:B------:R-:W-:Y:S01]  /*09e0*/  CS2R R64, SRZ ;  /* 0x0000000000407805 */ /* 0x000fe2000001ff00 */
[----:B------:R0:W2:Y:S01]  /*09f0*/  F2I.FTZ.U32.TRUNC.NTZ R9, R8 ;  /* 0x0000000800097305 */ /* 0x0000a2000021f000 */
[----:B------:R-:W-:Y:S02]  /*0a00*/  CS2R R66, SRZ ;  /* 0x0000000000427805 */ /* 0x000fe4000001ff00 */
[----:B------:R-:W-:Y:S02]  /*0a10*/  CS2R R68, SRZ ;  /* 0x0000000000447805 */ /* 0x000fe4000001ff00 */
[----:B------:R-:W-:Y:S01]  /*0a20*/  CS2R R70, SRZ ;  /* 0x0000000000467805 */ /* 0x000fe2000001ff00 */
[----:B-1----:R-:W-:Y:S01]  /*0a30*/  VIADD R6, R3, 0xffffffe ;  /* 0x0ffffffe03067836 */ /* 0x002fe20000000000 */
[----:B------:R-:W-:-:S02]  /*0a40*/  SHF.R.S32.HI R3, RZ, 0x1f, R0 ;  /* 0x0000001fff037819 */ /* 0x000fc40000011400 */
[----:B------:R-:W-:Y:S02]  /*0a50*/  CS2R R72, SRZ ;  /* 0x0000000000487805 */ /* 0x000fe4000001ff00 */
[----:B------:R-:W-:Y:S01]  /*0a60*/  CS2R R74, SRZ ;  /* 0x00000000004a7805 */ /* 0x000fe2000001ff00 */
[----:B------:R1:W3:Y:S01]  /*0a70*/  F2I.FTZ.U32.TRUNC.NTZ R7, R6 ;  /* 0x0000000600077305 */ /* 0x0002e2000021f000 */
[----:B0-----:R-:W-:Y:S01]  /*0a80*/  IMAD.MOV.U32 R8, RZ, RZ, RZ ;  /* 0x000000ffff087224 */ /* 0x001fe200078e00ff */
[----:B------:R-:W-:Y:S02]  /*0a90*/  LEA.HI R0, R3, R0, RZ, 0x5 ;  /* 0x0000000003007211 */ /* 0x000fe400078f28ff */
[----:B------:R-:W-:Y:S02]  /*0aa0*/  CS2R R76, SRZ ;  /* 0x00000000004c7805 */ /* 0x000fe4000001ff00 */
[----:B------:R-:W-:Y:S02]  /*0ab0*/  CS2R R78, SRZ ;  /* 0x00000000004e7805 */ /* 0x000fe4000001ff00 */
[----:B------:R-:W-:-:S02]  /*0ac0*/  CS2R R80, SRZ ;  /* 0x0000000000507805 */ /* 0x000fc4000001ff00 */
[----:B------:R-:W-:Y:S01]  /*0ad0*/  SHF.R.S32.HI R0, RZ, 0x5, R0 ;  /* 0x00000005ff007819 */ /* 0x000fe20000011400 */
[----:B--2---:R-:W-:Y:S01]  /*0ae0*/  IMAD.MOV R14, RZ, RZ, -R9 ;  /* 0x000000ffff0e7224 */ /* 0x004fe200078e0a09 */
[----:B------:R-:W-:Y:S01]  /*0af0*/  CS2R R82, SRZ ;  /* 0x0000000000527805 */ /* 0x000fe2000001ff00 */
[----:B-1----:R-:W-:Y:S01]  /*0b00*/  IMAD.MOV.U32 R6, RZ, RZ, RZ ;  /* 0x000000ffff067224 */ /* 0x002fe200078e00ff */
[----:B------:R-:W-:Y:S01]  /*0b10*/  CS2R R84, SRZ ;  /* 0x0000000000547805 */ /* 0x000fe2000001ff00 */
[----:B------:R-:W-:Y:S01]  /*0b20*/  IMAD R13, R14, R19, RZ ;  /* 0x000000130e0d7224 */ /* 0x000fe200078e02ff */
[----:B------:R-:W-:Y:S01]  /*0b30*/  CS2R R86, SRZ ;  /* 0x0000000000567805 */ /* 0x000fe2000001ff00 */
[----:B------:R-:W-:Y:S01]  /*0b40*/  IMAD.MOV.U32 R14, RZ, RZ, R15 ;  /* 0x000000ffff0e7224 */ /* 0x000fe200078e000f */
[----:B------:R-:W-:Y:S01]  /*0b50*/  IABS R15, R24 ;  /* 0x00000018000f7213 */ /* 0x000fe20000000000 */
[----:B------:R-:W-:Y:S01]  /*0b60*/  IMAD.HI.U32 R9, R9, R13, R8 ;  /* 0x0000000d09097227 */ /* 0x000fe200078e0008 */
[----:B------:R-:W-:Y:S01]  /*0b70*/  UMOV UR5, URZ ;  /* 0x0000003f00057c82 */ /* 0x000fe20008000000 */
[----:B------:R-:W-:-:S02]  /*0b80*/  UMOV UR11, 0x80000020 ;  /* 0x80000020000b7882 */ /* 0x000fc40000000000 */
[----:B---3--:R-:W-:Y:S02]  /*0b90*/  IMAD.MOV R13, RZ, RZ, -R7 ;  /* 0x000000ffff0d7224 */ /* 0x008fe400078e0a07 */
[----:B------:R-:W-:-:S04]  /*0ba0*/  IMAD.HI.U32 R9, R9, R14, RZ ;  /* 0x0000000e09097227 */ /* 0x000fc800078e00ff */
[----:B------:R-:W-:Y:S02]  /*0bb0*/  IMAD.MOV R9, RZ, RZ, -R9 ;  /* 0x000000ffff097224 */ /* 0x000fe400078e0a09 */
[----:B------:R-:W-:Y:S02]  /*0bc0*/  IMAD R13, R13, R18, RZ ;  /* 0x000000120d0d7224 */ /* 0x000fe400078e02ff */
[----:B------:R-:W-:Y:S01]  /*0bd0*/  IMAD R14, R19, R9, R14 ;  /* 0x00000009130e7224 */ /* 0x000fe200078e020e */
[----:B------:R-:W-:Y:S01]  /*0be0*/  IABS R9, R22 ;  /* 0x0000001600097213 */ /* 0x000fe20000000000 */
[----:B------:R-:W-:Y:S01]  /*0bf0*/  IMAD.HI.U32 R6, R7, R13, R6 ;  /* 0x0000000d07067227 */ /* 0x000fe200078e0006 */
[----:B------:R-:W-:Y:S02]  /*0c00*/  IABS R13, R23 ;  /* 0x00000017000d7213 */ /* 0x000fe40000000000 */
[----:B------:R-:W-:-:S03]  /*0c10*/  ISETP.GT.U32.AND P0, PT, R19, R14, PT ;  /* 0x0000000e1300720c */ /* 0x000fc60003f04070 */
[----:B------:R-:W-:-:S04]  /*0c20*/  IMAD.HI.U32 R3, R6, R9, RZ ;  /* 0x0000000906037227 */ /* 0x000fc800078e00ff */
[----:B------:R-:W-:Y:S02]  /*0c30*/  IMAD.MOV R3, RZ, RZ, -R3 ;  /* 0x000000ffff037224 */ /* 0x000fe400078e0a03 */
[----:B------:R-:W-:-:S04]  /*0c40*/  IMAD.HI.U32 R4, R6, R13, RZ ;  /* 0x0000000d06047227 */ /* 0x000fc800078e00ff */
[----:B------:R-:W-:Y:S01]  /*0c50*/  @!P0 IMAD.IADD R14, R14, 0x1, -R19 ;  /* 0x000000010e0e8824 */ /* 0x000fe200078e0a13 */
[----:B------:R-:W-:Y:S01]  /*0c60*/  ISETP.GE.AND P0, PT, R16, RZ, PT ;  /* 0x000000ff1000720c */ /* 0x000fe20003f06270 */
[----:B------:R-:W-:Y:S02]  /*0c70*/  IMAD R3, R18, R3, R9 ;  /* 0x0000000312037224 */ /* 0x000fe400078e0209 */
[----:B------:R-:W-:Y:S01]  /*0c80*/  IMAD.HI.U32 R7, R6, R15, RZ ;  /* 0x0000000f06077227 */ /* 0x000fe200078e00ff */
[----:B------:R-:W-:Y:S02]  /*0c90*/  ISETP.GT.U32.AND P2, PT, R19, R14, PT ;  /* 0x0000000e1300720c */ /* 0x000fe40003f44070 */
[----:B------:R-:W-:Y:S01]  /*0ca0*/  ISETP.GT.U32.AND P1, PT, R18, R3, PT ;  /* 0x000000031200720c */ /* 0x000fe20003f24070 */
[----:B------:R-:W-:Y:S02]  /*0cb0*/  IMAD.MOV R4, RZ, RZ, -R4 ;  /* 0x000000ffff047224 */ /* 0x000fe400078e0a04 */
[----:B------:R-:W-:-:S04]  /*0cc0*/  IMAD.HI.U32 R8, R6, R17, RZ ;  /* 0x0000001106087227 */ /* 0x000fc800078e00ff */
[----:B------:R-:W-:Y:S02]  /*0cd0*/  IMAD.MOV R7, RZ, RZ, -R7 ;  /* 0x000000ffff077224 */ /* 0x000fe400078e0a07 */
[C---:B------:R-:W-:Y:S02]  /*0ce0*/  IMAD R4, R18.reuse, R4, R13 ;  /* 0x0000000412047224 */ /* 0x040fe400078e020d */
[----:B------:R-:W-:Y:S02]  /*0cf0*/  IMAD.MOV.U32 R13, RZ, RZ, R20 ;  /* 0x000000ffff0d7224 */ /* 0x000fe400078e0014 */
[----:B------:R-:W-:Y:S02]  /*0d00*/  IMAD.MOV R12, RZ, RZ, -R8 ;  /* 0x000000ffff0c7224 */ /* 0x000fe400078e0a08 */
[----:B------:R-:W-:Y:S02]  /*0d10*/  IMAD R8, R18, R7, R15 ;  /* 0x0000000712087224 */ /* 0x000fe400078e020f */
[----:B------:R-:W-:-:S02]  /*0d20*/  VIADD R20, R16, 0x20 ;  /* 0x0000002010147836 */ /* 0x000fc40000000000 */
[----:B------:R-:W-:Y:S01]  /*0d30*/  IMAD.HI.U32 R7, R6, R13, RZ ;  /* 0x0000000d06077227 */ /* 0x000fe200078e00ff */
[C---:B------:R-:W-:Y:S02]  /*0d40*/  ISETP.GT.U32.AND P6, PT, R18.reuse, R8, PT ;  /* 0x000000081200720c */ /* 0x040fe40003fc4070 */
[----:B------:R-:W-:Y:S01]  /*0d50*/  IABS R15, R20 ;  /* 0x00000014000f7213 */ /* 0x000fe20000000000 */
[----:B------:R-:W-:Y:S01]  /*0d60*/  IMAD R9, R18, R12, R17 ;  /* 0x0000000c12097224 */ /* 0x000fe200078e0211 */
[----:B------:R-:W-:Y:S01]  /*0d70*/  IABS R17, R27 ;  /* 0x0000001b00117213 */ /* 0x000fe20000000000 */
[----:B------:R-:W-:Y:S02]  /*0d80*/  IMAD.MOV R7, RZ, RZ, -R7 ;  /* 0x000000ffff077224 */ /* 0x000fe400078e0a07 */
[----:B------:R-:W-:Y:S01]  /*0d90*/  @!P2 IMAD.IADD R14, R14, 0x1, -R19 ;  /* 0x000000010e0ea824 */ /* 0x000fe200078e0a13 */
[----:B------:R-:W-:Y:S01]  /*0da0*/  ISETP.NE.AND P2, PT, R10, RZ, PT ;  /* 0x000000ff0a00720c */ /* 0x000fe20003f45270 */
[C---:B------:R-:W-:Y:S01]  /*0db0*/  IMAD R12, R18.reuse, R7, R13 ;  /* 0x00000007120c7224 */ /* 0x040fe200078e020d */
[C---:B------:R-:W-:Y:S01]  /*0dc0*/  ISETP.GT.U32.AND P4, PT, R18.reuse, R9, PT ;  /* 0x000000091200720c */ /* 0x040fe20003f84070 */
[----:B------:R-:W-:Y:S01]  /*0dd0*/  @!P1 IMAD.IADD R3, R3, 0x1, -R18 ;  /* 0x0000000103039824 */ /* 0x000fe200078e0a12 */
[----:B------:R-:W-:Y:S01]  /*0de0*/  ISETP.GT.U32.AND P1, PT, R18, R4, PT ;  /* 0x000000041200720c */ /* 0x000fe20003f24070 */
[----:B------:R-:W-:-:S02]  /*0df0*/  IMAD.MOV.U32 R16, RZ, RZ, R14 ;  /* 0x000000ffff107224 */ /* 0x000fc400078e000e */
[----:B------:R-:W-:Y:S01]  /*0e00*/  IMAD.HI.U32 R7, R6, R15, RZ ;  /* 0x0000000f06077227 */ /* 0x000fe200078e00ff */
[----:B------:R-:W-:-:S03]  /*0e10*/  ISETP.GT.U32.AND P5, PT, R18, R3, PT ;  /* 0x000000031200720c */ /* 0x000fc60003fa4070 */
[----:B------:R-:W-:-:S04]  /*0e20*/  IMAD.HI.U32 R13, R6, R17, RZ ;  /* 0x00000011060d7227 */ /* 0x000fc800078e00ff */
[----:B------:R-:W-:Y:S01]  /*0e30*/  @!P3 IMAD.MOV R16, RZ, RZ, -R16 ;  /* 0x000000ffff10b224 */ /* 0x000fe200078e0a10 */
[----:B------:R-:W-:Y:S01]  /*0e40*/  ISETP.GT.U32.AND P3, PT, R18, R12, PT ;  /* 0x0000000c1200720c */ /* 0x000fe20003f64070 */
[----:B------:R-:W-:Y:S01]  /*0e50*/  IMAD.HI.U32 R6, R6, R21, RZ ;  /* 0x0000001506067227 */ /* 0x000fe200078e00ff */
[----:B------:R-:W-:Y:S02]  /*0e60*/  @!P2 LOP3.LUT R16, RZ, R10, RZ, 0x33, !PT ;  /* 0x0000000aff10a212 */ /* 0x000fe400078e33ff */
[----:B------:R-:W0:Y:S01]  /*0e70*/  LDC R10, c[0x0][0x240] ;  /* 0x00009000ff0a7b82 */ /* 0x000e220000000800 */
[----:B------:R-:W-:Y:S02]  /*0e80*/  IMAD.MOV R7, RZ, RZ, -R7 ;  /* 0x000000ffff077224 */ /* 0x000fe400078e0a07 */
[----:B------:R-:W-:Y:S02]  /*0e90*/  IMAD.MOV R19, RZ, RZ, -R13 ;  /* 0x000000ffff137224 */ /* 0x000fe400078e0a0d */
[----:B------:R-:W-:-:S02]  /*0ea0*/  IMAD.MOV R6, RZ, RZ, -R6 ;  /* 0x000000ffff067224 */ /* 0x000fc400078e0a06 */
[C---:B------:R-:W-:Y:S01]  /*0eb0*/  IMAD R13, R18.reuse, R7, R15 ;  /* 0x00000007120d7224 */ /* 0x040fe200078e020f */
[----:B------:R-:W-:Y:S01]  /*0ec0*/  SHF.R.U32.HI R7, RZ, 0x2, R88 ;  /* 0x00000002ff077819 */ /* 0x000fe20000011658 */
[C---:B------:R-:W-:Y:S02]  /*0ed0*/  IMAD R14, R18.reuse, R19, R17 ;  /* 0x00000013120e7224 */ /* 0x040fe400078e0211 */
[C---:B------:R-:W-:Y:S01]  /*0ee0*/  IMAD R15, R18.reuse, R6, R21 ;  /* 0x00000006120f7224 */ /* 0x040fe200078e0215 */
[----:B------:R-:W-:Y:S01]  /*0ef0*/  ISETP.GT.U32.AND P2, PT, R18, R13, PT ;  /* 0x0000000d1200720c */ /* 0x000fe20003f44070 */
[--C-:B------:R-:W-:Y:S01]  /*0f00*/  @!P1 IMAD.IADD R4, R4, 0x1, -R18.reuse ;  /* 0x0000000104049824 */ /* 0x100fe200078e0a12 */
[----:B------:R-:W-:Y:S01]  /*0f10*/  ISETP.GT.U32.AND P1, PT, R18, R14, PT ;  /* 0x0000000e1200720c */ /* 0x000fe20003f24070 */
[--C-:B------:R-:W-:Y:S02]  /*0f20*/  @!P6 IMAD.IADD R8, R8, 0x1, -R18.reuse ;  /* 0x000000010808e824 */ /* 0x100fe400078e0a12 */
[--C-:B------:R-:W-:Y:S01]  /*0f30*/  @!P5 IMAD.IADD R3, R3, 0x1, -R18.reuse ;  /* 0x000000010303d824 */ /* 0x100fe200078e0a12 */
[C---:B------:R-:W-:Y:S01]  /*0f40*/  ISETP.GT.U32.AND P5, PT, R18.reuse, R15, PT ;  /* 0x0000000f1200720c */ /* 0x040fe20003fa4070 */
[--C-:B------:R-:W-:Y:S01]  /*0f50*/  @!P4 IMAD.IADD R9, R9, 0x1, -R18.reuse ;  /* 0x000000010909c824 */ /* 0x100fe200078e0a12 */
[----:B------:R-:W-:Y:S01]  /*0f60*/  ISETP.GT.U32.AND P4, PT, R18, R8, PT ;  /* 0x000000081200720c */ /* 0x000fe20003f84070 */
[--C-:B------:R-:W-:Y:S01]  /*0f70*/  @!P3 IMAD.IADD R12, R12, 0x1, -R18.reuse ;  /* 0x000000010c0cb824 */ /* 0x100fe200078e0a12 */
[----:B------:R-:W-:Y:S01]  /*0f80*/  ISETP.GE.AND P3, PT, R22, RZ, PT ;  /* 0x000000ff1600720c */ /* 0x000fe20003f66270 */
[----:B------:R-:W-:Y:S01]  /*0f90*/  IMAD.SHL.U32 R6, R2, 0x2, RZ ;  /* 0x0000000202067824 */ /* 0x000fe200078e00ff */
[----:B------:R-:W-:Y:S01]  /*0fa0*/  ISETP.GT.U32.AND P6, PT, R18, R4, PT ;  /* 0x000000041200720c */ /* 0x000fe20003fc4070 */
[--C-:B------:R-:W-:Y:S01]  /*0fb0*/  @!P2 IMAD.IADD R13, R13, 0x1, -R18.reuse ;  /* 0x000000010d0da824 */ /* 0x100fe200078e0a12 */
[----:B------:R-:W-:Y:S01]  /*0fc0*/  ISETP.GE.AND P2, PT, R23, RZ, PT ;  /* 0x000000ff1700720c */ /* 0x000fe20003f46270 */
[--C-:B------:R-:W-:Y:S01]  /*0fd0*/  @!P1 IMAD.IADD R14, R14, 0x1, -R18.reuse ;  /* 0x000000010e0e9824 */ /* 0x100fe200078e0a12 */
[----:B------:R-:W-:Y:S01]  /*0fe0*/  ISETP.GT.U32.AND P1, PT, R18, R9, PT ;  /* 0x000000091200720c */ /* 0x000fe20003f24070 */
[----:B------:R-:W-:Y:S01]  /*0ff0*/  IMAD.SHL.U32 R17, R88, 0x2, RZ ;  /* 0x0000000258117824 */ /* 0x000fe200078e00ff */
[----:B------:R-:W-:Y:S01]  /*1000*/  LOP3.LUT R6, R6, 0x30, R7, 0x78, !PT ;  /* 0x0000003006067812 */ /* 0x000fe200078e7807 */
[--C-:B------:R-:W-:Y:S01]  /*1010*/  @!P5 IMAD.IADD R15, R15, 0x1, -R18.reuse ;  /* 0x000000010f0fd824 */ /* 0x100fe200078e0a12 */
[----:B------:R-:W-:Y:S01]  /*1020*/  ISETP.GT.U32.AND P5, PT, R18, R12, PT ;  /* 0x0000000c1200720c */ /* 0x000fe20003fa4070 */
[--C-:B------:R-:W-:Y:S01]  /*1030*/  @!P4 IMAD.IADD R8, R8, 0x1, -R18.reuse ;  /* 0x000000010808c824 */ /* 0x100fe200078e0a12 */
[C---:B------:R-:W-:Y:S01]  /*1040*/  ISETP.GT.U32.AND P4, PT, R18.reuse, R13, PT ;  /* 0x0000000d1200720c */ /* 0x040fe20003f84070 */
[----:B------:R-:W-:Y:S01]  /*1050*/  @!P3 IMAD.MOV R3, RZ, RZ, -R3 ;  /* 0x000000ffff03b224 */ /* 0x000fe200078e0a03 */
[----:B------:R-:W-:Y:S01]  /*1060*/  ISETP.GT.U32.AND P3, PT, R18, R14, PT ;  /* 0x0000000e1200720c */ /* 0x000fe20003f64070 */
[----:B------:R-:W-:Y:S01]  /*1070*/  @!P6 IMAD.IADD R4, R4, 0x1, -R18 ;  /* 0x000000010404e824 */ /* 0x000fe200078e0a12 */
[----:B------:R-:W-:Y:S01]  /*1080*/  SHF.R.U32.HI R2, RZ, 0x5, R88 ;  /* 0x00000005ff027819 */ /* 0x000fe20000011658 */
[----:B------:R-:W-:Y:S01]  /*1090*/  IMAD R16, R16, UR4, RZ ;  /* 0x0000000410107c24 */ /* 0x000fe2000f8e02ff */
[----:B------:R-:W-:Y:S01]  /*10a0*/  ISETP.GT.U32.AND P6, PT, R18, R15, PT ;  /* 0x0000000f1200720c */ /* 0x000fe20003fc4070 */
[----:B------:R-:W-:Y:S01]  /*10b0*/  IMAD.MOV.U32 R7, RZ, RZ, R4 ;  /* 0x000000ffff077224 */ /* 0x000fe200078e0004 */
[----:B------:R-:W-:Y:S01]  /*10c0*/  R2UR UR13, R2 ;  /* 0x00000000020d72ca */ /* 0x000fe200000e0000 */
[--C-:B------:R-:W-:Y:S01]  /*10d0*/  @!P1 IMAD.IADD R9, R9, 0x1, -R18.reuse ;  /* 0x0000000109099824 */ /* 0x100fe200078e0a12 */
[----:B------:R-:W-:Y:S01]  /*10e0*/  ISETP.GE.AND P1, PT, R25, RZ, PT ;  /* 0x000000ff1900720c */ /* 0x000fe20003f26270 */
[----:B------:R-:W-:Y:S01]  /*10f0*/  @!P2 IMAD.MOV R7, RZ, RZ, -R7 ;  /* 0x000000ffff07a224 */ /* 0x000fe200078e0a07 */
[----:B------:R-:W-:Y:S01]  /*1100*/  ISETP.GE.AND P2, PT, R24, RZ, PT ;  /* 0x000000ff1800720c */ /* 0x000fe20003f46270 */
[----:B------:R-:W-:Y:S01]  /*1110*/  IMAD.SHL.U32 R2, R88, 0x40, RZ ;  /* 0x0000004058027824 */ /* 0x000fe200078e00ff */
[----:B------:R-:W1:Y:S01]  /*1120*/  LDC.64 R24, c[0x0][0x218] ;  /* 0x00008600ff187b82 */ /* 0x000e620000000a00 */
[--C-:B------:R-:W-:Y:S01]  /*1130*/  @!P5 IMAD.IADD R12, R12, 0x1, -R18.reuse ;  /* 0x000000010c0cd824 */ /* 0x100fe200078e0a12 */
[----:B------:R-:W-:Y:S01]  /*1140*/  ISETP.GE.AND P5, PT, R26, RZ, PT ;  /* 0x000000ff1a00720c */ /* 0x000fe20003fa6270 */
[--C-:B------:R-:W-:Y:S01]  /*1150*/  @!P4 IMAD.IADD R13, R13, 0x1, -R18.reuse ;  /* 0x000000010d0dc824 */ /* 0x100fe200078e0a12 */
[----:B------:R-:W-:Y:S01]  /*1160*/  ISETP.GE.AND P4, PT, R20, RZ, PT ;  /* 0x000000ff1400720c */ /* 0x000fe20003f86270 */
[--C-:B------:R-:W-:Y:S01]  /*1170*/  @!P3 IMAD.IADD R14, R14, 0x1, -R18.reuse ;  /* 0x000000010e0eb824 */ /* 0x100fe200078e0a12 */
[----:B------:R-:W-:Y:S01]  /*1180*/  ISETP.GE.AND P3, PT, R27, RZ, PT ;  /* 0x000000ff1b00720c */ /* 0x000fe20003f66270 */
[----:B------:R-:W-:Y:S01]  /*1190*/  @!P6 IMAD.IADD R15, R15, 0x1, -R18 ;  /* 0x000000010f0fe824 */ /* 0x000fe200078e0a12 */
[----:B------:R-:W-:Y:S01]  /*11a0*/  LOP3.LUT R2, R2, 0x7000, RZ, 0xc0, !PT ;  /* 0x0000700002027812 */ /* 0x000fe200078ec0ff */
[----:B------:R-:W-:Y:S01]  /*11b0*/  @!P1 IMAD.MOV R9, RZ, RZ, -R9 ;  /* 0x000000ffff099224 */ /* 0x000fe200078e0a09 */
[----:B------:R-:W-:Y:S01]  /*11c0*/  ISETP.NE.AND P6, PT, R11, RZ, PT ;  /* 0x000000ff0b00720c */ /* 0x000fe20003fc5270 */
[----:B------:R-:W-:Y:S01]  /*11d0*/  @!P2 IMAD.MOV R8, RZ, RZ, -R8 ;  /* 0x000000ffff08a224 */ /* 0x000fe200078e0a08 */
[----:B------:R-:W-:Y:S01]  /*11e0*/  LOP3.LUT R4, R2, 0x7e, R17, 0xf8, !PT ;  /* 0x0000007e02047812 */ /* 0x000fe200078ef811 */
[----:B------:R-:W-:Y:S01]  /*11f0*/  @!P0 IMAD.MOV R15, RZ, RZ, -R15 ;  /* 0x000000ffff0f8224 */ /* 0x000fe200078e0a0f */
[----:B------:R-:W-:Y:S01]  /*1200*/  LOP3.LUT R2, RZ, R11, RZ, 0x33, !PT ;  /* 0x0000000bff027212 */ /* 0x000fe200078e33ff */
[----:B------:R-:W-:Y:S01]  /*1210*/  @!P5 IMAD.MOV R12, RZ, RZ, -R12 ;  /* 0x000000ffff0cd224 */ /* 0x000fe200078e0a0c */
[----:B------:R-:W-:Y:S01]  /*1220*/  UIADD3 UR4, UR12, 0x8000, URZ ;  /* 0x000080000c047890 */ /* 0x000fe2000fffe03f */
[----:B------:R-:W-:Y:S01]  /*1230*/  @!P4 IMAD.MOV R13, RZ, RZ, -R13 ;  /* 0x000000ffff0dc224 */ /* 0x000fe200078e0a0d */
[C---:B------:R-:W-:Y:S01]  /*1240*/  SEL R3, R2.reuse, R3, !P6 ;  /* 0x0000000302037207 */ /* 0x040fe20007000000 */
[----:B------:R-:W-:Y:S01]  /*1250*/  @!P3 IMAD.MOV R14, RZ, RZ, -R14 ;  /* 0x000000ffff0eb224 */ /* 0x000fe200078e0a0e */
[C---:B------:R-:W-:Y:S01]  /*1260*/  SEL R7, R2.reuse, R7, !P6 ;  /* 0x0000000702077207 */ /* 0x040fe20007000000 */
[----:B------:R-:W-:Y:S01]  /*1270*/  USHF.R.U32.HI UR4, URZ, 0x4, UR4 ;  /* 0x000000043f047899 */ /* 0x000fe20008011604 */
[C---:B------:R-:W-:Y:S01]  /*1280*/  SEL R8, R2.reuse, R8, !P6 ;  /* 0x0000000802087207 */ /* 0x040fe20007000000 */
[-C--:B0-----:R-:W-:Y:S01]  /*1290*/  IMAD R3, R3, R10.reuse, RZ ;  /* 0x0000000a03037224 */ /* 0x081fe200078e02ff */
[C---:B------:R-:W-:Y:S01]  /*12a0*/  SEL R9, R2.reuse, R9, !P6 ;  /* 0x0000000902097207 */ /* 0x040fe20007000000 */
[----:B------:R-:W-:Y:S01]  /*12b0*/  IMAD R11, R7, R10, RZ ;  /* 0x0000000a070b7224 */ /* 0x000fe200078e02ff */
[----:B------:R-:W-:Y:S01]  /*12c0*/  SEL R12, R2, R12, !P6 ;  /* 0x0000000c020c7207 */ /* 0x000fe20007000000 */
[-C--:B------:R-:W-:Y:S01]  /*12d0*/  IMAD R8, R8, R10.reuse, RZ ;  /* 0x0000000a08087224 */ /* 0x080fe200078e02ff */
[C---:B------:R-:W-:Y:S01]  /*12e0*/  SEL R13, R2.reuse, R13, !P6 ;  /* 0x0000000d020d7207 */ /* 0x040fe20007000000 */
[----:B------:R-:W-:Y:S01]  /*12f0*/  IMAD R9, R9, R10, RZ ;  /* 0x0000000a09097224 */ /* 0x000fe200078e02ff */
[----:B------:R-:W-:Y:S01]  /*1300*/  SEL R14, R2, R14, !P6 ;  /* 0x0000000e020e7207 */ /* 0x000fe20007000000 */
[-C--:B------:R-:W-:Y:S01]  /*1310*/  IMAD R12, R12, R10.reuse, RZ ;  /* 0x0000000a0c0c7224 */ /* 0x080fe200078e02ff */
[----:B------:R-:W-:Y:S01]  /*1320*/  SEL R2, R2, R15, !P6 ;  /* 0x0000000f02027207 */ /* 0x000fe20007000000 */
[----:B------:R-:W-:Y:S01]  /*1330*/  IMAD R13, R13, R10, RZ ;  /* 0x0000000a0d0d7224 */ /* 0x000fe200078e02ff */
[----:B-1----:R-:W-:Y:S01]  /*1340*/  LEA R17, P6, R3, R24, 0x1 ;  /* 0x0000001803117211 */ /* 0x002fe200078c08ff */
[----:B------:R-:W-:Y:S01]  /*1350*/  IMAD R14, R14, R10, RZ ;  /* 0x0000000a0e0e7224 */ /* 0x000fe200078e02ff */
[----:B------:R-:W-:Y:S01]  /*1360*/  LEA R15, P1, R11, R24, 0x1 ;  /* 0x000000180b0f7211 */ /* 0x000fe200078208ff */
[----:B------:R-:W-:Y:S01]  /*1370*/  IMAD R2, R2, R10, RZ ;  /* 0x0000000a02027224 */ /* 0x000fe200078e02ff */
[-C--:B------:R-:W-:Y:S01]  /*1380*/  LEA R10, P2, R8, R24.reuse, 0x1 ;  /* 0x00000018080a7211 */ /* 0x080fe200078408ff */
[----:B------:R-:W-:Y:S01]  /*1390*/  STL [R1+0x118], R17 ;  /* 0x0001181101007387 */ /* 0x000fe20000100800 */
[----:B------:R-:W-:Y:S01]  /*13a0*/  LEA.HI.X.SX32 R3, R3, R25, 0x1, P6 ;  /* 0x0000001903037211 */ /* 0x000fe200030f0eff */
[----:B------:R-:W-:Y:S01]  /*13b0*/  USGXT.U32 UR4, UR4, 0xe ;  /* 0x0000000e0404789a */ /* 0x000fe20008000000 */
[-C--:B------:R-:W-:Y:S01]  /*13c0*/  LEA R107, P3, R9, R24.reuse, 0x1 ;  /* 0x00000018096b7211 */ /* 0x080fe200078608ff */
[----:B------:R-:W-:Y:S01]  /*13d0*/  STL [R1+0x110], R15 ;  /* 0x0001100f01007387 */ /* 0x000fe20000100800 */
[----:B------:R-:W-:-:S02]  /*13e0*/  LEA R90, P4, R12, R24, 0x1 ;  /* 0x000000180c5a7211 */ /* 0x000fc400078808ff */
[----:B------:R-:W-:Y:S02]  /*13f0*/  CS2R R26, SRZ ;  /* 0x00000000001a7805 */ /* 0x000fe4000001ff00 */
[-C--:B------:R-:W-:Y:S01]  /*1400*/  LEA R19, P5, R13, R24.reuse, 0x1 ;  /* 0x000000180d137211 */ /* 0x080fe200078a08ff */
[----:B------:R0:W-:Y:S01]  /*1410*/  STL [R1+0x108], R10 ;  /* 0x0001080a01007387 */ /* 0x0001e20000100800 */
[----:B------:R-:W-:Y:S01]  /*1420*/  LEA R21, P6, R14, R24, 0x1 ;  /* 0x000000180e157211 */ /* 0x000fe200078c08ff */
[----:B------:R-:W-:Y:S01]  /*1430*/  UMOV UR10, UR4 ;  /* 0x00000004000a7c82 */ /* 0x000fe20008000000 */
[----:B------:R-:W-:Y:S01]  /*1440*/  LEA R7, P0, R16, UR6, 0x1 ;  /* 0x0000000610077c11 */ /* 0x000fe2000f8008ff */
[----:B------:R1:W-:Y:S01]  /*1450*/  STL [R1+0x114], R3 ;  /* 0x0001140301007387 */ /* 0x0003e20000100800 */
[-C--:B------:R-:W-:Y:S01]  /*1460*/  LEA.HI.X.SX32 R106, R9, R25.reuse, 0x1, P3 ;  /* 0x00000019096a7211 */ /* 0x080fe200018f0eff */
[----:B------:R-:W-:Y:S01]  /*1470*/  UMOV UR6, 0xfffffffe ;  /* 0xfffffffe00067882 */ /* 0x000fe20000000000 */
[----:B------:R-:W-:-:S02]  /*1480*/  LEA.HI.X.SX32 R89, R12, R25, 0x1, P4 ;  /* 0x000000190c597211 */ /* 0x000fc400020f0eff */
[-C--:B------:R-:W-:Y:S02]  /*1490*/  LEA.HI.X.SX32 R18, R13, R25.reuse, 0x1, P5 ;  /* 0x000000190d127211 */ /* 0x080fe400028f0eff */
[-C--:B0-----:R-:W-:Y:S02]  /*14a0*/  LEA.HI.X.SX32 R10, R11, R25.reuse, 0x1, P1 ;  /* 0x000000190b0a7211 */ /* 0x081fe400008f0eff */
[----:B------:R-:W-:Y:S02]  /*14b0*/  LEA R23, P1, R2, R24, 0x1 ;  /* 0x0000001802177211 */ /* 0x000fe400078208ff */
[-C--:B-1----:R-:W-:Y:S01]  /*14c0*/  LEA.HI.X.SX32 R3, R8, R25.reuse, 0x1, P2 ;  /* 0x0000001908037211 */ /* 0x082fe200010f0eff */
[----:B------:R0:W-:Y:S01]  /*14d0*/  STL [R1+0x10c], R10 ;  /* 0x00010c0a01007387 */ /* 0x0001e20000100800 */
[----:B------:R-:W1:Y:S01]  /*14e0*/  LDC R8, c[0x0][0x23c] ;  /* 0x00008f00ff087b82 */ /* 0x000e620000000800 */
[-C--:B------:R-:W-:Y:S02]  /*14f0*/  LEA.HI.X.SX32 R20, R14, R25.reuse, 0x1, P6 ;  /* 0x000000190e147211 */ /* 0x080fe400030f0eff */
[----:B------:R1:W-:Y:S01]  /*1500*/  STL [R1+0x104], R3 ;  /* 0x0001040301007387 */ /* 0x0003e20000100800 */
[----:B------:R-:W-:-:S02]  /*1510*/  LEA.HI.X.SX32 R22, R2, R25, 0x1, P1 ;  /* 0x0000001902167211 */ /* 0x000fc400008f0eff */
[----:B------:R-:W-:Y:S02]  /*1520*/  CS2R R24, SRZ ;  /* 0x0000000000187805 */ /* 0x000fe4000001ff00 */
[----:B------:R-:W-:Y:S01]  /*1530*/  LOP3.LUT R9, R4, 0x20, RZ, 0x3c, !PT ;  /* 0x0000002004097812 */ /* 0x000fe200078e3cff */
[----:B------:R-:W-:Y:S01]  /*1540*/  STL [R1], RZ ;  /* 0x000000ff01007387 */ /* 0x000fe20000100800 */
[----:B------:R-:W-:Y:S01]  /*1550*/  LEA.HI.X.SX32 R2, R16, UR7, 0x1, P0 ;  /* 0x0000000710027c11 */ /* 0x000fe200080f0eff */
[----:B------:R-:W-:Y:S01]  /*1560*/  UMOV UR7, 0x7fffffdf ;  /* 0x7fffffdf00077882 */ /* 0x000fe20000000000 */
[----:B0-----:R-:W-:Y:S01]  /*1570*/  LOP3.LUT R10, R88, 0x1f, RZ, 0xc0, !PT ;  /* 0x0000001f580a7812 */ /* 0x001fe200078ec0ff */
[----:B------:R-:W-:Y:S01]  /*1580*/  STL [R1+0x4], RZ ;  /* 0x000004ff01007387 */ /* 0x000fe20000100800 */
[----:B------:R-:W-:Y:S01]  /*1590*/  LOP3.LUT R9, R4, 0x50, RZ, 0x3c, !PT ;  /* 0x0000005004097812 */ /* 0x000fe200078e3cff */
[----:B------:R-:W-:Y:S02]  /*15a0*/  UIADD3.64 UR6, UR4, -UR6, URZ ;  /* 0x8000000604067297 */ /* 0x000fe4000fffe03f */
[----:B------:R-:W-:Y:S04]  /*15b0*/  STL [R1+0x8], RZ ;  /* 0x000008ff01007387 */ /* 0x000fe80000100800 */
[----:B------:R-:W-:Y:S04]  /*15c0*/  STL [R1+0xc], RZ ;  /* 0x00000cff01007387 */ /* 0x000fe80000100800 */
[----:B------:R-:W-:Y:S01]  /*15d0*/  STL [R1+0x10], RZ ;  /* 0x000010ff01007387 */ /* 0x000fe20000100800 */
[----:B-1----:R-:W-:Y:S01]  /*15e0*/  IMAD R3, R10, R8, RZ ;  /* 0x000000080a037224 */ /* 0x002fe200078e02ff */
[----:B------:R-:W-:-:S02]  /*15f0*/  LOP3.LUT R3, R4, 0x10, RZ, 0x3c, !PT ;  /* 0x0000001004037812 */ /* 0x000fc400078e3cff */
[----:B------:R-:W-:Y:S01]  /*1600*/  STL [R1+0x14], RZ ;  /* 0x000014ff01007387 */ /* 0x000fe20000100800 */
[C---:B------:R-:W-:Y:S02]  /*1610*/  LOP3.LUT R8, R4.reuse, 0x30, RZ, 0x3c, !PT ;  /* 0x0000003004087812 */ /* 0x040fe400078e3cff */
[C---:B------:R-:W-:Y:S01]  /*1620*/  LOP3.LUT R3, R4.reuse, 0x40, RZ, 0x3c, !PT ;  /* 0x0000004004037812 */ /* 0x040fe200078e3cff */
[----:B------:R-:W-:Y:S01]  /*1630*/  STL [R1+0x18], RZ ;  /* 0x000018ff01007387 */ /* 0x000fe20000100800 */
[C---:B------:R-:W-:Y:S02]  /*1640*/  LOP3.LUT R8, R4.reuse, 0x60, RZ, 0x3c, !PT ;  /* 0x0000006004087812 */ /* 0x040fe400078e3cff */
[----:B------:R-:W-:Y:S01]  /*1650*/  LOP3.LUT R3, R4, 0x70, RZ, 0x3c, !PT ;  /* 0x0000007004037812 */ /* 0x000fe200078e3cff */
[----:B------:R-:W-:Y:S04]  /*1660*/  STL [R1+0x1c], RZ ;  /* 0x00001cff01007387 */ /* 0x000fe80000100800 */
        /* <DEDUP_REMOVED lines=56> */
[----:B------:R0:W-:Y:S02]  /*19f0*/  STL [R1+0x100], R0 ;  /* 0x0001000001007387 */ /* 0x0001e40000100800 */
[----:B0-----:R-:W-:-:S07]  /*1a00*/  IMAD.U32 R0, RZ, RZ, UR8 ;  /* 0x00000008ff007e24 */ /* 0x001fce000f8e00ff */
.L_x_1:
[----:B------:R-:W-:Y:S01]  /*1a10*/  STL.64 [R1+0x220], R86 ;  /* 0x0002205601007387 */ /* 0x000fe20000100a00 */
[----:B------:R-:W0:Y:S01]  /*1a20*/  LDC R12, c[0x0][0x238] ;  /* 0x00008e00ff0c7b82 */ /* 0x000e220000000800 */
[C---:B------:R-:W-:Y:S01]  /*1a30*/  ISETP.GT.AND P0, PT, R0.reuse, RZ, PT ;  /* 0x000000ff0000720c */ /* 0x040fe20003f04270 */
[----:B------:R-:W-:Y:S01]  /*1a40*/  IMAD.MOV.U32 R3, RZ, RZ, R2 ;  /* 0x000000ffff037224 */ /* 0x000fe200078e0002 */
[----:B------:R-:W-:Y:S01]  /*1a50*/  STL.64 [R1+0x218], R84 ;  /* 0x0002185401007387 */ /* 0x000fe20000100a00 */
[----:B------:R-:W-:Y:S01]  /*1a60*/  PRMT R88, RZ, 0x7610, R88 ;  /* 0x00007610ff587816 */ /* 0x000fe20000000058 */
[----:B------:R-:W-:Y:S01]  /*1a70*/  IMAD.MOV.U32 R2, RZ, RZ, R7 ;  /* 0x000000ffff027224 */ /* 0x000fe200078e0007 */
[C---:B------:R-:W-:Y:S01]  /*1a80*/  ISETP.GT.AND P1, PT, R0.reuse, 0x8, PT ;  /* 0x000000080000780c */ /* 0x040fe20003f24270 */
[----:B------:R-:W-:Y:S01]  /*1a90*/  STL.64 [R1+0x210], R82 ;  /* 0x0002105201007387 */ /* 0x000fe20000100a00 */
[----:B------:R-:W1:Y:S03]  /*1aa0*/  LDC R8, c[0x0][0x238] ;  /* 0x00008e00ff087b82 */ /* 0x000e660000000800 */
[----:B------:R-:W-:Y:S04]  /*1ab0*/  STL.64 [R1+0x208], R80 ;  /* 0x0002085001007387 */ /* 0x000fe80000100a00 */
[----:B------:R-:W-:Y:S01]  /*1ac0*/  STL.64 [R1+0x200], R78 ;  /* 0x0002004e01007387 */ /* 0x000fe20000100a00 */
[----:B------:R-:W2:Y:S03]  /*1ad0*/  LDC R11, c[0x0][0x238] ;  /* 0x00008e00ff0b7b82 */ /* 0x000ea60000000800 */
[----:B------:R-:W-:Y:S04]  /*1ae0*/  STL.64 [R1+0x1f8], R76 ;  /* 0x0001f84c01007387 */ /* 0x000fe80000100a00 */
[----:B------:R-:W-:Y:S01]  /*1af0*/  STL.64 [R1+0x1f0], R74 ;  /* 0x0001f04a01007387 */ /* 0x000fe20000100a00 */
[----:B------:R-:W-:Y:S01]  /*1b00*/  ISETP.GT.AND P2, PT, R0, 0x4, PT ;  /* 0x000000040000780c */ /* 0x000fe20003f44270 */
[----:B------:R-:W3:Y:S02]  /*1b10*/  LDC R16, c[0x0][0x238] ;  /* 0x00008e00ff107b82 */ /* 0x000ee40000000800 */
[----:B------:R-:W-:Y:S04]  /*1b20*/  STL.64 [R1+0x1e8], R72 ;  /* 0x0001e84801007387 */ /* 0x000fe80000100a00 */
[----:B------:R-:W-:Y:S01]  /*1b30*/  STL.64 [R1+0x1e0], R70 ;  /* 0x0001e04601007387 */ /* 0x000fe20000100a00 */
[----:B0-----:R-:W-:Y:S01]  /*1b40*/  IMAD.SHL.U32 R12, R12, 0x4, RZ ;  /* 0x000000040c0c7824 */ /* 0x001fe200078e00ff */
[----:B------:R-:W-:Y:S01]  /*1b50*/  PRMT R124, RZ, 0x7610, R124 ;  /* 0x00007610ff7c7816 */ /* 0x000fe2000000007c */
[----:B-1----:R-:W-:Y:S01]  /*1b60*/  IMAD.SHL.U32 R8, R8, 0x8, RZ ;  /* 0x0000000808087824 */ /* 0x002fe200078e00ff */
[----:B------:R-:W-:Y:S01]  /*1b70*/  STL.64 [R1+0x1d8], R68 ;  /* 0x0001d84401007387 */ /* 0x000fe20000100a00 */
[----:B------:R-:W0:Y:S03]  /*1b80*/  LDC R14, c[0x0][0x238] ;  /* 0x00008e00ff0e7b82 */ /* 0x000e260000000800 */
[----:B------:R-:W-:Y:S04]  /*1b90*/  STL.64 [R1+0x1d0], R66 ;  /* 0x0001d04201007387 */ /* 0x000fe80000100a00 */
[----:B------:R-:W-:Y:S01]  /*1ba0*/  STL.64 [R1+0x1c8], R64 ;  /* 0x0001c84001007387 */ /* 0x000fe20000100a00 */
[----:B------:R-:W1:Y:S03]  /*1bb0*/  LDC R10, c[0x0][0x238] ;  /* 0x00008e00ff0a7b82 */ /* 0x000e660000000800 */
[----:B------:R-:W-:Y:S04]  /*1bc0*/  STL.64 [R1+0x1c0], R62 ;  /* 0x0001c03e01007387 */ /* 0x000fe80000100a00 */
[----:B------:R-:W-:Y:S01]  /*1bd0*/  STL.64 [R1+0x1b8], R60 ;  /* 0x0001b83c01007387 */ /* 0x000fe20000100a00 */
[----:B------:R-:W-:Y:S01]  /*1be0*/  PRMT R122, RZ, 0x7610, R122 ;  /* 0x00007610ff7a7816 */ /* 0x000fe2000000007a */
[----:B------:R-:W4:Y:S02]  /*1bf0*/  LDC R17, c[0x0][0x238] ;  /* 0x00008e00ff117b82 */ /* 0x000f240000000800 */
[----:B------:R-:W-:Y:S04]  /*1c00*/  STL.64 [R1+0x1b0], R58 ;  /* 0x0001b03a01007387 */ /* 0x000fe80000100a00 */
        /* <DEDUP_REMOVED lines=14> */
[----:B------:R5:W-:Y:S04]  /*1cf0*/  STL.64 [R1+0x138], R28 ;  /* 0x0001381c01007387 */ /* 0x000be80000100a00 */
[----:B------:R-:W-:Y:S04]  /*1d00*/  STL.64 [R1+0x130], R26 ;  /* 0x0001301a01007387 */ /* 0x000fe80000100a00 */
[----:B------:R2:W-:Y:S01]  /*1d10*/  STL.64 [R1+0x128], R24 ;  /* 0x0001281801007387 */ /* 0x0005e20000100a00 */
[----:B------:R-:W-:Y:S01]  /*1d20*/  IMAD.WIDE R12, R12, 0x2, R2 ;  /* 0x000000020c0c7825 */ /* 0x000fe200078e0202 */
[----:B------:R-:W-:-:S02]  /*1d30*/  PRMT R7, RZ, 0x7610, R7 ;  /* 0x00007610ff077816 */ /* 0x000fc40000000007 */
[----:B------:R-:W4:Y:S01]  /*1d40*/  @P0 LDG.E.U16 R88, desc[UR14][R2.64] ;  /* 0x0000000e02580981 */ /* 0x000f22000c1e1500 */
[----:B------:R-:W-:Y:S01]  /*1d50*/  IMAD.WIDE R8, R8, 0x2, R2 ;  /* 0x0000000208087825 */ /* 0x000fe200078e0202 */
[C---:B------:R-:W-:Y:S01]  /*1d60*/  ISETP.GT.AND P3, PT, R0.reuse, 0x5, PT ;  /* 0x000000050000780c */ /* 0x040fe20003f64270 */
[----:B-----5:R-:W5:Y:S01]  /*1d70*/  LDC R28, c[0x0][0x238] ;  /* 0x00008e00ff1c7b82 */ /* 0x020f620000000800 */
[----:B------:R-:W5:Y:S07]  /*1d80*/  @P2 LDG.E.U16 R124, desc[UR14][R12.64] ;  /* 0x0000000e0c7c2981 */ /* 0x000f6e000c1e1500 */
[----:B--2---:R-:W2:Y:S01]  /*1d90*/  LDC R25, c[0x0][0x238] ;  /* 0x00008e00ff197b82 */ /* 0x004ea20000000800 */
[----:B------:R-:W-:Y:S01]  /*1da0*/  ISETP.GT.AND P0, PT, R0, 0x2, PT ;  /* 0x000000020000780c */ /* 0x000fe20003f04270 */
[----:B------:R-:W-:Y:S01]  /*1db0*/  IMAD.SHL.U32 R11, R11, 0x2, RZ ;  /* 0x000000020b0b7824 */ /* 0x000fe200078e00ff */
[----:B------:R1:W5:Y:S01]  /*1dc0*/  @P1 LDG.E.U16 R7, desc[UR14][R8.64] ;  /* 0x0000000e08071981 */ /* 0x000362000c1e1500 */
[----:B------:R-:W-:Y:S01]  /*1dd0*/  PRMT R24, RZ, 0x7610, R24 ;  /* 0x00007610ff187816 */ /* 0x000fe20000000018 */
[----:B---3--:R-:W-:Y:S01]  /*1de0*/  IMAD R16, R16, 0x6, RZ ;  /* 0x0000000610107824 */ /* 0x008fe200078e02ff */
[----:B------:R-:W-:Y:S01]  /*1df0*/  ISETP.GT.AND P1, PT, R0, 0x3, PT ;  /* 0x000000030000780c */ /* 0x000fe20003f24270 */
[----:B0-----:R-:W-:Y:S01]  /*1e00*/  IMAD R14, R14, 0x5, RZ ;  /* 0x000000050e0e7824 */ /* 0x001fe200078e02ff */
[----:B------:R-:W0:Y:S01]  /*1e10*/  LDC R26, c[0x0][0x238] ;  /* 0x00008e00ff1a7b82 */ /* 0x000e220000000800 */
[----:B-1----:R-:W-:Y:S01]  /*1e20*/  IMAD R10, R10, 0x3, RZ ;  /* 0x000000030a0a7824 */ /* 0x002fe200078e02ff */
[----:B------:R-:W-:Y:S01]  /*1e30*/  PRMT R123, RZ, 0x7610, R123 ;  /* 0x00007610ff7b7816 */ /* 0x000fe2000000007b */
[----:B------:R-:W-:Y:S01]  /*1e40*/  IMAD.WIDE R14, R14, 0x2, R2 ;  /* 0x000000020e0e7825 */ /* 0x000fe200078e0202 */
[----:B------:R-:W-:-:S03]  /*1e50*/  PRMT R125, RZ, 0x7610, R125 ;  /* 0x00007610ff7d7816 */ /* 0x000fc6000000007d */
[----:B------:R-:W-:Y:S01]  /*1e60*/  IMAD.WIDE R8, R11, 0x2, R2 ;  /* 0x000000020b087825 */ /* 0x000fe200078e0202 */
[----:B------:R-:W-:Y:S01]  /*1e70*/  ISETP.GT.AND P4, PT, R0, 0xb, PT ;  /* 0x0000000b0000780c */ /* 0x000fe20003f84270 */
[----:B------:R-:W3:Y:S01]  /*1e80*/  @P3 LDG.E.U16 R123, desc[UR14][R14.64] ;  /* 0x0000000e0e7b3981 */ /* 0x000ee2000c1e1500 */
[----:B------:R-:W-:Y:S01]  /*1e90*/  PRMT R118, RZ, 0x7610, R118 ;  /* 0x00007610ff767816 */ /* 0x000fe20000000076 */
[--C-:B------:R-:W-:Y:S01]  /*1ea0*/  IMAD.WIDE R10, R10, 0x2, R2.reuse ;  /* 0x000000020a0a7825 */ /* 0x100fe200078e0202 */
[----:B------:R-:W1:Y:S01]  /*1eb0*/  LDC R27, c[0x0][0x238] ;  /* 0x00008e00ff1b7b82 */ /* 0x000e620000000800 */
[----:B------:R2:W3:Y:S02]  /*1ec0*/  @P0 LDG.E.U16 R24, desc[UR14][R8.64] ;  /* 0x0000000e08180981 */ /* 0x0004e4000c1e1500 */
[----:B--2---:R-:W-:Y:S02]  /*1ed0*/  IMAD R25, R25, 0x9, RZ ;  /* 0x0000000919197824 */ /* 0x004fe400078e02ff */
[----:B------:R-:W2:Y:S02]  /*1ee0*/  @P1 LDG.E.U16 R125, desc[UR14][R10.64] ;  /* 0x0000000e0a7d1981 */ /* 0x000ea4000c1e1500 */
[----:B------:R-:W-:-:S02]  /*1ef0*/  IMAD.WIDE R12, R25, 0x2, R2 ;  /* 0x00000002190c7825 */ /* 0x000fc400078e0202 */
[----:B------:R-:W0:Y:S01]  /*1f00*/  LDC R25, c[0x0][0x238] ;  /* 0x00008e00ff197b82 */ /* 0x000e220000000800 */
[----:B------:R-:W-:Y:S01]  /*1f10*/  ISETP.GT.AND P0, PT, R0, 0x6, PT ;  /* 0x000000060000780c */ /* 0x000fe20003f04270 */
[----:B------:R-:W-:-:S06]  /*1f20*/  IMAD.WIDE R8, R16, 0x2, R2 ;  /* 0x0000000210087825 */ /* 0x000fcc00078e0202 */
[----:B------:R-:W1:Y:S06]  /*1f30*/  LDC R16, c[0x0][0x238] ;  /* 0x00008e00ff107b82 */ /* 0x000e6c0000000800 */
[----:B------:R0:W2:Y:S02]  /*1f40*/  @P0 LDG.E.U16 R122, desc[UR14][R8.64] ;  /* 0x0000000e087a0981 */ /* 0x0000a4000c1e1500 */
[----:B0-----:R-:W-:-:S04]  /*1f50*/  IMAD R25, R25, 0xc, RZ ;  /* 0x0000000c19197824 */ /* 0x001fc800078e02ff */
[--C-:B------:R-:W-:Y:S02]  /*1f60*/  IMAD.WIDE R8, R25, 0x2, R2.reuse ;  /* 0x0000000219087825 */ /* 0x100fe400078e0202 */
[----:B------:R-:W0:Y:S02]  /*1f70*/  LDC R25, c[0x0][0x238] ;  /* 0x00008e00ff197b82 */ /* 0x000e240000000800 */
[----:B----4-:R-:W-:Y:S02]  /*1f80*/  IMAD R17, R17, 0xa, RZ ;  /* 0x0000000a11117824 */ /* 0x010fe400078e02ff */
[----:B------:R-:W-:Y:S02]  /*1f90*/  IMAD R26, R26, 0x7, RZ ;  /* 0x000000071a1a7824 */ /* 0x000fe400078e02ff */
[----:B-1----:R-:W-:Y:S02]  /*1fa0*/  IMAD R16, R16, 0xb, RZ ;  /* 0x0000000b10107824 */ /* 0x002fe400078e02ff */
[----:B------:R-:W-:-:S04]  /*1fb0*/  IMAD.WIDE R14, R17, 0x2, R2 ;  /* 0x00000002110e7825 */ /* 0x000fc800078e0202 */
[----:B------:R-:W-:-:S04]  /*1fc0*/  IMAD.WIDE R16, R16, 0x2, R2 ;  /* 0x0000000210107825 */ /* 0x000fc800078e0202 */
[----:B------:R-:W-:Y:S01]  /*1fd0*/  IMAD.WIDE R10, R26, 0x2, R2 ;  /* 0x000000021a0a7825 */ /* 0x000fe200078e0202 */
[----:B------:R1:W4:Y:S01]  /*1fe0*/  @P4 LDG.E.U16 R118, desc[UR14][R16.64] ;  /* 0x0000000e10764981 */ /* 0x000322000c1e1500 */
[----:B------:R-:W1:Y:S02]  /*1ff0*/  LDC R26, c[0x0][0x238] ;  /* 0x00008e00ff1a7b82 */ /* 0x000e640000000800 */
[----:B0-----:R-:W-:Y:S01]  /*2000*/  IMAD.SHL.U32 R25, R25, 0x10, RZ ;  /* 0x0000001019197824 */ /* 0x001fe200078e00ff */
[----:B------:R-:W-:-:S03]  /*2010*/  ISETP.GT.AND P2, PT, R0, 0x9, PT ;  /* 0x000000090000780c */ /* 0x000fc60003f44270 */
[----:B-1----:R-:W-:Y:S02]  /*2020*/  IMAD.WIDE R16, R25, 0x2, R2 ;  /* 0x0000000219107825 */ /* 0x002fe400078e0202 */
[----:B------:R-:W0:Y:S01]  /*2030*/  LDC R25, c[0x0][0x238] ;  /* 0x00008e00ff197b82 */ /* 0x000e220000000800 */
[----:B------:R-:W-:Y:S02]  /*2040*/  PRMT R120, RZ, 0x7610, R120 ;  /* 0x00007610ff787816 */ /* 0x000fe40000000078 */
[C---:B------:R-:W-:Y:S02]  /*2050*/  ISETP.GT.AND P3, PT, R0.reuse, 0xa, PT ;  /* 0x0000000a0000780c */ /* 0x040fe40003f64270 */
[----:B------:R-:W-:-:S03]  /*2060*/  ISETP.GT.AND P1, PT, R0, 0x7, PT ;  /* 0x000000070000780c */ /* 0x000fc60003f24270 */
[----:B------:R1:W3:Y:S01]  /*2070*/  @P2 LDG.E.U16 R120, desc[UR14][R12.64] ;  /* 0x0000000e0c782981 */ /* 0x0002e2000c1e1500 */
[----:B------:R-:W-:Y:S02]  /*2080*/  ISETP.GT.AND P2, PT, R0, 0xe, PT ;  /* 0x0000000e0000780c */ /* 0x000fe40003f44270 */
[----:B------:R-:W-:Y:S01]  /*2090*/  PRMT R119, RZ, 0x7610, R119 ;  /* 0x00007610ff777816 */ /* 0x000fe20000000077 */
[----:B------:R-:W-:Y:S02]  /*20a0*/  IMAD R27, R27, 0xe, RZ ;  /* 0x0000000e1b1b7824 */ /* 0x000fe400078e02ff */
[----:B------:R-:W-:Y:S01]  /*20b0*/  IMAD R26, R26, 0xf, RZ ;  /* 0x0000000f1a1a7824 */ /* 0x000fe200078e02ff */
[----:B------:R-:W-:Y:S02]  /*20c0*/  PRMT R115, RZ, 0x7610, R115 ;  /* 0x00007610ff737816 */ /* 0x000fe40000000073 */
[----:B------:R0:W2:Y:S01]  /*20d0*/  @P3 LDG.E.U16 R119, desc[UR14][R14.64] ;  /* 0x0000000e0e773981 */ /* 0x0000a2000c1e1500 */
[----:B-1----:R-:W-:Y:S01]  /*20e0*/  IMAD.WIDE R12, R27, 0x2, R2 ;  /* 0x000000021b0c7825 */ /* 0x002fe200078e0202 */
[----:B------:R-:W-:Y:S01]  /*20f0*/  PRMT R121, RZ, 0x7610, R121 ;  /* 0x00007610ff797816 */ /* 0x000fe20000000079 */
[----:B------:R-:W1:Y:S03]  /*2100*/  LDC R27, c[0x0][0x238] ;  /* 0x00008e00ff1b7b82 */ /* 0x000e660000000800 */
[----:B------:R0:W4:Y:S02]  /*2110*/  @P2 LDG.E.U16 R115, desc[UR14][R12.64] ;  /* 0x0000000e0c732981 */ /* 0x000124000c1e1500 */
[----:B0-----:R-:W-:-:S02]  /*2120*/  IMAD R25, R25, 0x13, RZ ;  /* 0x0000001319197824 */ /* 0x001fc400078e02ff */
[--C-:B------:R-:W-:Y:S01]  /*2130*/  IMAD.WIDE R14, R26, 0x2, R2.reuse ;  /* 0x000000021a0e7825 */ /* 0x100fe200078e0202 */
[----:B------:R0:W4:Y:S01]  /*2140*/  @P1 LDG.E.U16 R121, desc[UR14][R10.64] ;  /* 0x0000000e0a791981 */ /* 0x000122000c1e1500 */
[----:B------:R-:W1:Y:S01]  /*2150*/  LDC R26, c[0x0][0x238] ;  /* 0x00008e00ff1a7b82 */ /* 0x000e620000000800 */
[----:B------:R-:W-:Y:S01]  /*2160*/  ISETP.GT.AND P1, PT, R0, 0xd, PT ;  /* 0x0000000d0000780c */ /* 0x000fe20003f24270 */
[----:B------:R-:W-:-:S06]  /*2170*/  IMAD.WIDE R12, R25, 0x2, R2 ;  /* 0x00000002190c7825 */ /* 0x000fcc00078e0202 */
[----:B------:R-:W1:Y:S01]  /*2180*/  LDC R25, c[0x0][0x238] ;  /* 0x00008e00ff197b82 */ /* 0x000e620000000800 */
[----:B-----5:R-:W-:Y:S01]  /*2190*/  IMAD R28, R28, 0xd, RZ ;  /* 0x0000000d1c1c7824 */ /* 0x020fe200078e02ff */
[----:B------:R-:W-:-:S03]  /*21a0*/  PRMT R116, RZ, 0x7610, R116 ;  /* 0x00007610ff747816 */ /* 0x000fc60000000074 */
[----:B0-----:R-:W-:-:S05]  /*21b0*/  IMAD.WIDE R10, R28, 0x2, R2 ;  /* 0x000000021c0a7825 */ /* 0x001fca00078e0202 */
[----:B------:R0:W5:Y:S01]  /*21c0*/  @P1 LDG.E.U16 R116, desc[UR14][R10.64] ;  /* 0x0000000e0a741981 */ /* 0x000162000c1e1500 */
[----:B------:R-:W-:Y:S02]  /*21d0*/  ISETP.GT.AND P1, PT, R0, 0x12, PT ;  /* 0x000000120000780c */ /* 0x000fe40003f24270 */
[----:B------:R-:W-:Y:S01]  /*21e0*/  PRMT R111, RZ, 0x7610, R111 ;  /* 0x00007610ff6f7816 */ /* 0x000fe2000000006f */
[----:B-1----:R-:W-:Y:S01]  /*21f0*/  IMAD R26, R26, 0x12, RZ ;  /* 0x000000121a1a7824 */ /* 0x002fe200078e02ff */
[----:B------:R-:W-:-:S03]  /*2200*/  ISETP.GT.AND P0, PT, R0, 0xc, PT ;  /* 0x0000000c0000780c */ /* 0x000fc60003f04270 */
[----:B0-----:R-:W-:Y:S02]  /*2210*/  IMAD.WIDE R10, R26, 0x2, R2 ;  /* 0x000000021a0a7825 */ /* 0x001fe400078e0202 */
[----:B------:R-:W0:Y:S02]  /*2220*/  LDC R26, c[0x0][0x238] ;  /* 0x00008e00ff1a7b82 */ /* 0x000e240000000800 */
[----:B------:R-:W-:Y:S02]  /*2230*/  IMAD R25, R25, 0x15, RZ ;  /* 0x0000001519197824 */ /* 0x000fe400078e02ff */
[----:B------:R1:W4:Y:S01]  /*2240*/  @P1 LDG.E.U16 R111, desc[UR14][R10.64] ;  /* 0x0000000e0a6f1981 */ /* 0x000322000c1e1500 */
[----:B------:R-:W-:Y:S02]  /*2250*/  ISETP.GT.AND P3, PT, R0, 0xf, PT ;  /* 0x0000000f0000780c */ /* 0x000fe40003f64270 */
[----:B------:R-:W-:Y:S02]  /*2260*/  PRMT R117, RZ, 0x7610, R117 ;  /* 0x00007610ff757816 */ /* 0x000fe40000000075 */
[----:B------:R-:W-:-:S04]  /*2270*/  PRMT R114, RZ, 0x7610, R114 ;  /* 0x00007610ff727816 */ /* 0x000fc80000000072 */
[----:B------:R1:W5:Y:S02]  /*2280*/  @P0 LDG.E.U16 R117, desc[UR14][R8.64] ;  /* 0x0000000e08750981 */ /* 0x000364000c1e1500 */
[----:B-1----:R-:W-:Y:S02]  /*2290*/  IMAD.WIDE R10, R25, 0x2, R2 ;  /* 0x00000002190a7825 */ /* 0x002fe400078e0202 */
[----:B------:R-:W1:Y:S01]  /*22a0*/  LDC R25, c[0x0][0x238] ;  /* 0x00008e00ff197b82 */ /* 0x000e620000000800 */
[C---:B------:R-:W-:Y:S01]  /*22b0*/  ISETP.GT.AND P0, PT, R0.reuse, 0x11, PT ;  /* 0x000000110000780c */ /* 0x040fe20003f04270 */
[----:B------:R-:W-:Y:S01]  /*22c0*/  IMAD R27, R27, 0x11, RZ ;  /* 0x000000111b1b7824 */ /* 0x000fe200078e02ff */
[----:B------:R0:W5:Y:S01]  /*22d0*/  @P3 LDG.E.U16 R114, desc[UR14][R14.64] ;  /* 0x0000000e0e723981 */ /* 0x000162000c1e1500 */
[----:B------:R-:W-:Y:S02]  /*22e0*/  ISETP.GT.AND P3, PT, R0, 0x14, PT ;  /* 0x000000140000780c */ /* 0x000fe40003f64270 */
[----:B------:R-:W-:Y:S01]  /*22f0*/  PRMT R112, RZ, 0x7610, R112 ;  /* 0x00007610ff707816 */ /* 0x000fe20000000070 */
[----:B------:R-:W-:Y:S01]  /*2300*/  IMAD.WIDE R8, R27, 0x2, R2 ;  /* 0x000000021b087825 */ /* 0x000fe200078e0202 */
[----:B------:R-:W-:-:S03]  /*2310*/  PRMT R109, RZ, 0x7610, R109 ;  /* 0x00007610ff6d7816 */ /* 0x000fc6000000006d */
[----:B0-----:R-:W-:Y:S01]  /*2320*/  IMAD R26, R26, 0x14, RZ ;  /* 0x000000141a1a7824 */ /* 0x001fe200078e02ff */
[C---:B------:R-:W-:Y:S01]  /*2330*/  ISETP.GT.AND P1, PT, R0.reuse, 0x16, PT ;  /* 0x000000160000780c */ /* 0x040fe20003f24270 */
[----:B------:R-:W0:Y:S01]  /*2340*/  LDC R14, c[0x0][0x238] ;  /* 0x00008e00ff0e7b82 */ /* 0x000e220000000800 */
[----:B------:R1:W2:Y:S01]  /*2350*/  @P0 LDG.E.U16 R112, desc[UR14][R8.64] ;  /* 0x0000000e08700981 */ /* 0x0002a2000c1e1500 */
[C---:B------:R-:W-:Y:S02]  /*2360*/  ISETP.GT.AND P4, PT, R0.reuse, 0x10, PT ;  /* 0x000000100000780c */ /* 0x040fe40003f84270 */
[----:B------:R-:W-:Y:S02]  /*2370*/  PRMT R104, RZ, 0x7610, R104 ;  /* 0x00007610ff687816 */ /* 0x000fe40000000068 */
[----:B------:R-:W-:Y:S02]  /*2380*/  PRMT R113, RZ, 0x7610, R113 ;  /* 0x00007610ff717816 */ /* 0x000fe40000000071 */
[----:B------:R-:W-:Y:S01]  /*2390*/  ISETP.GT.AND P2, PT, R0, 0x13, PT ;  /* 0x000000130000780c */ /* 0x000fe20003f44270 */
[----:B------:R-:W0:Y:S01]  /*23a0*/  LDC R15, c[0x0][0x238] ;  /* 0x00008e00ff0f7b82 */ /* 0x000e220000000800 */
[----:B-1----:R-:W-:-:S04]  /*23b0*/  IMAD.WIDE R8, R26, 0x2, R2 ;  /* 0x000000021a087825 */ /* 0x002fc800078e0202 */
[----:B------:R-:W-:Y:S01]  /*23c0*/  IMAD R25, R25, 0x16, RZ ;  /* 0x0000001619197824 */ /* 0x000fe200078e02ff */
[----:B------:R1:W5:Y:S04]  /*23d0*/  @P3 LDG.E.U16 R109, desc[UR14][R8.64] ;  /* 0x0000000e086d3981 */ /* 0x000368000c1e1500 */
[----:B------:R-:W3:Y:S01]  /*23e0*/  @P4 LDG.E.U16 R113, desc[UR14][R16.64] ;  /* 0x0000000e10714981 */ /* 0x000ee2000c1e1500 */
[----:B-1----:R-:W-:Y:S02]  /*23f0*/  IMAD.WIDE R8, R25, 0x2, R2 ;  /* 0x0000000219087825 */ /* 0x002fe400078e0202 */
[----:B------:R-:W1:Y:S01]  /*2400*/  LDC R25, c[0x0][0x238] ;  /* 0x00008e00ff197b82 */ /* 0x000e620000000800 */
[C---:B------:R-:W-:Y:S02]  /*2410*/  ISETP.GT.AND P4, PT, R0.reuse, 0x15, PT ;  /* 0x000000150000780c */ /* 0x040fe40003f84270 */
[----:B------:R1:W5:Y:S01]  /*2420*/  @P1 LDG.E.U16 R104, desc[UR14][R8.64] ;  /* 0x0000000e08681981 */ /* 0x000362000c1e1500 */
[----:B------:R-:W-:-:S02]  /*2430*/  ISETP.GT.AND P0, PT, R0, 0x1, PT ;  /* 0x000000010000780c */ /* 0x000fc40003f04270 */
[----:B------:R-:W-:Y:S02]  /*2440*/  PRMT R110, RZ, 0x7610, R110 ;  /* 0x00007610ff6e7816 */ /* 0x000fe4000000006e */
[----:B------:R-:W-:Y:S02]  /*2450*/  PRMT R108, RZ, 0x7610, R108 ;  /* 0x00007610ff6c7816 */ /* 0x000fe4000000006c */
[----:B------:R-:W-:Y:S02]  /*2460*/  PRMT R105, RZ, 0x7610, R105 ;  /* 0x00007610ff697816 */ /* 0x000fe40000000069 */
[----:B------:R0:W5:Y:S01]  /*2470*/  @P2 LDG.E.U16 R110, desc[UR14][R12.64] ;  /* 0x0000000e0c6e2981 */ /* 0x000162000c1e1500 */
[----:B-1----:R-:W-:-:S03]  /*2480*/  IMAD R25, R25, 0x17, RZ ;  /* 0x0000001719197824 */ /* 0x002fc600078e02ff */
[----:B------:R1:W5:Y:S01]  /*2490*/  @P4 LDG.E.U16 R108, desc[UR14][R10.64] ;  /* 0x0000000e0a6c4981 */ /* 0x000362000c1e1500 */
[----:B------:R-:W-:Y:S02]  /*24a0*/  PRMT R103, RZ, 0x7610, R103 ;  /* 0x00007610ff677816 */ /* 0x000fe40000000067 */
[----:B------:R-:W-:Y:S01]  /*24b0*/  PRMT R102, RZ, 0x7610, R102 ;  /* 0x00007610ff667816 */ /* 0x000fe20000000066 */
[--C-:B------:R-:W-:Y:S01]  /*24c0*/  IMAD.WIDE R8, R25, 0x2, R2.reuse ;  /* 0x0000000219087825 */ /* 0x100fe200078e0202 */
[----:B0-----:R-:W0:Y:S08]  /*24d0*/  LDC R12, c[0x0][0x238] ;  /* 0x00008e00ff0c7b82 */ /* 0x001e300000000800 */
[----:B------:R-:W0:Y:S01]  /*24e0*/  LDC R25, c[0x0][0x238] ;  /* 0x00008e00ff197b82 */ /* 0x000e220000000800 */
[----:B------:R-:W-:Y:S01]  /*24f0*/  ISETP.GT.AND P2, PT, R0, 0x17, PT ;  /* 0x000000170000780c */ /* 0x000fe20003f44270 */
[----:B-1----:R-:W-:-:S05]  /*2500*/  IMAD.WIDE R10, R14, 0x2, R2 ;  /* 0x000000020e0a7825 */ /* 0x002fca00078e0202 */
[----:B------:R-:W4:Y:S01]  /*2510*/  @P0 LDG.E.U16 R105, desc[UR14][R10.64] ;  /* 0x0000000e0a690981 */ /* 0x000f22000c1e1500 */
[----:B------:R-:W-:Y:S01]  /*2520*/  ISETP.GT.AND P0, PT, R0, 0x18, PT ;  /* 0x000000180000780c */ /* 0x000fe20003f04270 */
[----:B------:R-:W-:-:S05]  /*2530*/  IMAD R15, R15, 0x19, RZ ;  /* 0x000000190f0f7824 */ /* 0x000fca00078e02ff */
[----:B------:R1:W5:Y:S01]  /*2540*/  @P2 LDG.E.U16 R103, desc[UR14][R8.64] ;  /* 0x0000000e08672981 */ /* 0x000362000c1e1500 */
[----:B------:R-:W-:Y:S02]  /*2550*/  ISETP.GT.AND P1, PT, R0, 0x19, PT ;  /* 0x000000190000780c */ /* 0x000fe40003f24270 */
[----:B------:R-:W-:Y:S02]  /*2560*/  PRMT R101, RZ, 0x7610, R101 ;  /* 0x00007610ff657816 */ /* 0x000fe40000000065 */
[----:B------:R-:W-:Y:S01]  /*2570*/  PRMT R100, RZ, 0x7610, R100 ;  /* 0x00007610ff647816 */ /* 0x000fe20000000064 */
[----:B0-----:R-:W-:Y:S01]  /*2580*/  IMAD R12, R12, 0x1b, RZ ;  /* 0x0000001b0c0c7824 */ /* 0x001fe200078e02ff */
[----:B------:R-:W-:Y:S01]  /*2590*/  PRMT R99, RZ, 0x7610, R99 ;  /* 0x00007610ff637816 */ /* 0x000fe20000000063 */
[----:B------:R-:W2:Y:S01]  /*25a0*/  LDL.LU R11, [R1+0x104] ;  /* 0x00010400010b7983 */ /* 0x000ea20000300800 */
[----:B------:R-:W-:Y:S01]  /*25b0*/  IMAD R25, R25, 0x18, RZ ;  /* 0x0000001819197824 */ /* 0x000fe200078e02ff */
[----:B------:R-:W-:-:S02]  /*25c0*/  PRMT R98, RZ, 0x7610, R98 ;  /* 0x00007610ff627816 */ /* 0x000fc40000000062 */
[----:B------:R-:W2:Y:S01]  /*25d0*/  LDL.LU R10, [R1+0x108] ;  /* 0x00010800010a7983 */ /* 0x000ea20000300800 */
[----:B-1----:R-:W-:Y:S01]  /*25e0*/  IMAD.WIDE R8, R25, 0x2, R2 ;  /* 0x0000000219087825 */ /* 0x002fe200078e0202 */
[----:B------:R-:W-:Y:S02]  /*25f0*/  PRMT R97, RZ, 0x7610, R97 ;  /* 0x00007610ff617816 */ /* 0x000fe40000000061 */
[----:B------:R-:W4:Y:S01]  /*2600*/  LDL.LU R13, [R1+0x10c] ;  /* 0x00010c00010d7983 */ /* 0x000f220000300800 */
[----:B------:R-:W-:Y:S01]  /*2610*/  PRMT R96, RZ, 0x7610, R96 ;  /* 0x00007610ff607816 */ /* 0x000fe20000000060 */
[----:B------:R-:W0:Y:S02]  /*2620*/  LDC R25, c[0x0][0x23c] ;  /* 0x00008f00ff197b82 */ /* 0x000e240000000800 */
[----:B------:R1:W5:Y:S02]  /*2630*/  @P0 LDG.E.U16 R102, desc[UR14][R8.64] ;  /* 0x0000000e08660981 */ /* 0x000364000c1e1500 */
[----:B-1----:R-:W-:-:S04]  /*2640*/  IMAD.WIDE R8, R15, 0x2, R2 ;  /* 0x000000020f087825 */ /* 0x002fc800078e0202 */
[----:B------:R-:W1:Y:S01]  /*2650*/  LDC R15, c[0x0][0x238] ;  /* 0x00008e00ff0f7b82 */ /* 0x000e620000000800 */
[----:B------:R-:W-:Y:S01]  /*2660*/  ISETP.GT.AND P0, PT, R0, 0x1a, PT ;  /* 0x0000001a0000780c */ /* 0x000fe20003f04270 */
[----:B------:R1:W4:Y:S02]  /*2670*/  @P1 LDG.E.U16 R101, desc[UR14][R8.64] ;  /* 0x0000000e08651981 */ /* 0x000324000c1e1500 */
[----:B-1----:R-:W-:-:S04]  /*2680*/  IMAD R15, R15, 0x1a, RZ ;  /* 0x0000001a0f0f7824 */ /* 0x002fc800078e02ff */
[----:B------:R-:W-:-:S06]  /*2690*/  IMAD.WIDE R8, R15, 0x2, R2 ;  /* 0x000000020f087825 */ /* 0x000fcc00078e0202 */
[----:B------:R1:W4:Y:S02]  /*26a0*/  @P0 LDG.E.U16 R100, desc[UR14][R8.64] ;  /* 0x0000000e08640981 */ /* 0x000324000c1e1500 */
[----:B-1----:R-:W-:Y:S02]  /*26b0*/  IMAD.WIDE R8, R12, 0x2, R2 ;  /* 0x000000020c087825 */ /* 0x002fe400078e0202 */
[----:B------:R-:W1:Y:S01]  /*26c0*/  LDC R12, c[0x0][0x238] ;  /* 0x00008e00ff0c7b82 */ /* 0x000e620000000800 */
[----:B------:R-:W-:-:S13]  /*26d0*/  ISETP.GT.AND P1, PT, R0, 0x1b, PT ;  /* 0x0000001b0000780c */ /* 0x000fda0003f24270 */
[----:B------:R0:W4:Y:S01]  /*26e0*/  @P1 LDG.E.U16 R99, desc[UR14][R8.64] ;  /* 0x0000000e08631981 */ /* 0x000122000c1e1500 */
[----:B-1----:R-:W-:-:S04]  /*26f0*/  IMAD R12, R12, 0x1c, RZ ;  /* 0x0000001c0c0c7824 */ /* 0x002fc800078e02ff */
[----:B0-----:R-:W-:Y:S02]  /*2700*/  IMAD.WIDE R8, R12, 0x2, R2 ;  /* 0x000000020c087825 */ /* 0x001fe400078e0202 */
[----:B------:R-:W0:Y:S01]  /*2710*/  LDC R12, c[0x0][0x238] ;  /* 0x00008e00ff0c7b82 */ /* 0x000e220000000800 */
[----:B------:R-:W-:-:S13]  /*2720*/  ISETP.GT.AND P0, PT, R0, 0x1c, PT ;  /* 0x0000001c0000780c */ /* 0x000fda0003f04270 */
[----:B------:R1:W4:Y:S01]  /*2730*/  @P0 LDG.E.U16 R98, desc[UR14][R8.64] ;  /* 0x0000000e08620981 */ /* 0x000322000c1e1500 */
[----:B0-----:R-:W-:-:S04]  /*2740*/  IMAD R12, R12, 0x1d, RZ ;  /* 0x0000001d0c0c7824 */ /* 0x001fc800078e02ff */
[----:B-1----:R-:W-:Y:S02]  /*2750*/  IMAD.WIDE R8, R12, 0x2, R2 ;  /* 0x000000020c087825 */ /* 0x002fe400078e0202 */
        /* <DEDUP_REMOVED lines=10> */
[----:B------:R-:W4:Y:S04]  /*2800*/  LDL.LU R12, [R1+0x110] ;  /* 0x00011000010c7983 */ /* 0x000f280000300800 */
[----:B------:R-:W4:Y:S04]  /*2810*/  LDL.LU R27, [R1+0x114] ;  /* 0x00011400011b7983 */ /* 0x000f280000300800 */
[----:B------:R-:W4:Y:S01]  /*2820*/  LDL.LU R26, [R1+0x118] ;  /* 0x00011800011a7983 */ /* 0x000f220000300800 */
[----:B------:R-:W0:Y:S01]  /*2830*/  S2R R87, SR_TID.X ;  /* 0x0000000000577919 */ /* 0x000e220000002100 */
[----:B------:R-:W-:-:S02]  /*2840*/  ISETP.GT.AND P1, PT, R0, 0x1f, PT ;  /* 0x0000001f0000780c */ /* 0x000fc40003f24270 */
[----:B------:R-:W-:Y:S02]  /*2850*/  PRMT R95, RZ, 0x7610, R95 ;  /* 0x00007610ff5f7816 */ /* 0x000fe4000000005f */
[----:B------:R-:W-:-:S09]  /*2860*/  LOP3.LUT R23, R23, R22, RZ, 0x3c, !PT ;  /* 0x0000001617177212 */ /* 0x000fd200078e3cff */
[----:B------:R1:W4:Y:S01]  /*2870*/  @P1 LDG.E.U16 R95, desc[UR14][R8.64] ;  /* 0x0000000e085f1981 */ /* 0x000322000c1e1500 */
[----:B------:R-:W-:Y:S01]  /*2880*/  BAR.SYNC.DEFER_BLOCKING 0x0 ;  /* 0x0000000000007b1d */ /* 0x000fe20000010000 */
[----:B------:R-:W-:Y:S02]  /*2890*/  LOP3.LUT R22, R23, R22, RZ, 0x3c, !PT ;  /* 0x0000001617167212 */ /* 0x000fe400078e3cff */
[----:B------:R-:W-:Y:S02]  /*28a0*/  LOP3.LUT R21, R21, R20, RZ, 0x3c, !PT ;  /* 0x0000001415157212 */ /* 0x000fe400078e3cff */
[----:B------:R-:W-:Y:S02]  /*28b0*/  LOP3.LUT R23, R23, R22, RZ, 0x3c, !PT ;  /* 0x0000001617177212 */ /* 0x000fe400078e3cff */
[----:B0-----:R-:W-:-:S04]  /*28c0*/  LOP3.LUT R14, R87, 0x1f, RZ, 0xc0, !PT ;  /* 0x0000001f570e7812 */ /* 0x001fc800078ec0ff */
[C---:B------:R-:W-:Y:S01]  /*28d0*/  ISETP.GE.AND P0, PT, R14.reuse, R0, PT ;  /* 0x000000000e00720c */ /* 0x040fe20003f06270 */
[----:B------:R-:W-:Y:S01]  /*28e0*/  IMAD R25, R14, R25, RZ ;  /* 0x000000190e197224 */ /* 0x000fe200078e02ff */
[----:B------:R-:W-:Y:S02]  /*28f0*/  LOP3.LUT R20, R21, R20, RZ, 0x3c, !PT ;  /* 0x0000001415147212 */ /* 0x000fe400078e3cff */
[----:B------:R-:W-:Y:S01]  /*2900*/  PRMT R94, RZ, 0x7610, R94 ;  /* 0x00007610ff5e7816 */ /* 0x000fe2000000005e */
[----:B-1----:R-:W-:Y:S01]  /*2910*/  IMAD.WIDE R8, R25, 0x2, R22 ;  /* 0x0000000219087825 */ /* 0x002fe200078e0216 */
[----:B------:R-:W-:Y:S02]  /*2920*/  LOP3.LUT R19, R19, R18, RZ, 0x3c, !PT ;  /* 0x0000001213137212 */ /* 0x000fe400078e3cff */
[----:B------:R-:W-:Y:S02]  /*2930*/  LOP3.LUT R21, R21, R20, RZ, 0x3c, !PT ;  /* 0x0000001415157212 */ /* 0x000fe400078e3cff */
[----:B------:R-:W-:-:S02]  /*2940*/  LOP3.LUT R18, R19, R18, RZ, 0x3c, !PT ;  /* 0x0000001213127212 */ /* 0x000fc400078e3cff */
[----:B------:R-:W-:Y:S01]  /*2950*/  PRMT R93, RZ, 0x7610, R93 ;  /* 0x00007610ff5d7816 */ /* 0x000fe2000000005d */
[----:B------:R0:W4:Y:S01]  /*2960*/  @!P0 LDG.E.U16 R94, desc[UR14][R8.64] ;  /* 0x0000000e085e8981 */ /* 0x000122000c1e1500 */
[----:B------:R-:W-:Y:S02]  /*2970*/  LOP3.LUT R19, R19, R18, RZ, 0x3c, !PT ;  /* 0x0000001213137212 */ /* 0x000fe400078e3cff */
[----:B------:R-:W-:Y:S01]  /*2980*/  PRMT R92, RZ, 0x7610, R92 ;  /* 0x00007610ff5c7816 */ /* 0x000fe2000000005c */
[----:B0-----:R-:W-:-:S05]  /*2990*/  IMAD.WIDE R8, R25, 0x2, R20 ;  /* 0x0000000219087825 */ /* 0x001fca00078e0214 */
[----:B------:R0:W4:Y:S01]  /*29a0*/  @!P0 LDG.E.U16 R93, desc[UR14][R8.64] ;  /* 0x0000000e085d8981 */ /* 0x000122000c1e1500 */
[----:B------:R-:W-:Y:S02]  /*29b0*/  IMAD.MOV.U32 R16, RZ, RZ, R90 ;  /* 0x000000ffff107224 */ /* 0x000fe400078e005a */
[----:B------:R-:W-:Y:S01]  /*29c0*/  IMAD.MOV.U32 R17, RZ, RZ, R89 ;  /* 0x000000ffff117224 */ /* 0x000fe200078e0059 */
        /* <DEDUP_REMOVED lines=8> */
[----:B------:R-:W-:Y:S01]  /*2a50*/  PRMT R89, RZ, 0x7610, R89 ;  /* 0x00007610ff597816 */ /* 0x000fe20000000059 */
[----:B0-----:R-:W-:-:S05]  /*2a60*/  IMAD.WIDE R8, R25, 0x2, R14 ;  /* 0x0000000219087825 */ /* 0x001fca00078e020e */
[----:B------:R2:W4:Y:S04]  /*2a70*/  @!P0 LDG.E.U16 R90, desc[UR14][R8.64] ;  /* 0x0000000e085a8981 */ /* 0x000528000c1e1500 */
[----:B------:R0:W-:Y:S01]  /*2a80*/  STS.U16 [R4+UR12], R88 ;  /* 0x0000005804007988 */ /* 0x0001e2000800040c */
[----:B--2---:R-:W-:Y:S01]  /*2a90*/  IMAD.WIDE R8, R25, 0x2, R10 ;  /* 0x0000000219087825 */ /* 0x004fe200078e020a */
[----:B0-----:R-:W-:-:S04]  /*2aa0*/  PRMT R88, RZ, 0x7610, R88 ;  /* 0x00007610ff587816 */ /* 0x001fc80000000058 */
[----:B------:R4:W2:Y:S04]  /*2ab0*/  @!P0 LDG.E.U16 R89, desc[UR14][R8.64] ;  /* 0x0000000e08598981 */ /* 0x0008a8000c1e1500 */
[----:B------:R0:W-:Y:S02]  /*2ac0*/  STS.U16 [R4+UR12+0x400], R7 ;  /* 0x0004000704007988 */ /* 0x0001e4000800040c */
[----:B0-----:R-:W-:Y:S02]  /*2ad0*/  PRMT R7, RZ, 0x7610, R7 ;  /* 0x00007610ff077816 */ /* 0x001fe40000000007 */
[----:B---3--:R-:W-:Y:S04]  /*2ae0*/  STS.U16 [R4+UR12+0x800], R113 ;  /* 0x0008007104007988 */ /* 0x008fe8000800040c */
[----:B-----5:R-:W-:Y:S01]  /*2af0*/  STS.U16 [R4+UR12+0xc00], R102 ;  /* 0x000c006604007988 */ /* 0x020fe2000800040c */
[----:B----4-:R-:W-:-:S05]  /*2b00*/  IMAD.WIDE R8, R25, 0x2, R12 ;  /* 0x0000000219087825 */ /* 0x010fca00078e020c */
[----:B------:R0:W3:Y:S02]  /*2b10*/  @!P0 LDG.E.U16 R88, desc[UR14][R8.64] ;  /* 0x0000000e08588981 */ /* 0x0000e4000c1e1500 */
[----:B0-----:R-:W-:Y:S02]  /*2b20*/  IMAD.MOV.U32 R8, RZ, RZ, R26 ;  /* 0x000000ffff087224 */ /* 0x001fe400078e001a */
[----:B------:R-:W-:Y:S02]  /*2b30*/  IMAD.MOV.U32 R9, RZ, RZ, R27 ;  /* 0x000000ffff097224 */ /* 0x000fe400078e001b */
[----:B------:R-:W-:Y:S01]  /*2b40*/  IMAD.WIDE R106, R25, 0x2, R8 ;  /* 0x00000002196a7825 */ /* 0x000fe200078e0208 */
[----:B------:R-:W-:-:S04]  /*2b50*/  LOP3.LUT R26, R4, 0x10, RZ, 0x3c, !PT ;  /* 0x00000010041a7812 */ /* 0x000fc800078e3cff */
[----:B------:R0:W4:Y:S01]  /*2b60*/  @!P0 LDG.E.U16 R7, desc[UR14][R106.64] ;  /* 0x0000000e6a078981 */ /* 0x000122000c1e1500 */
[----:B------:R-:W-:-:S03]  /*2b70*/  LOP3.LUT R25, R4, 0x20, RZ, 0x3c, !PT ;  /* 0x0000002004197812 */ /* 0x000fc600078e3cff */
[----:B------:R-:W-:Y:S04]  /*2b80*/  STS.U16 [R26+UR12+0x80], R105 ;  /* 0x000080691a007988 */ /* 0x000fe8000800040c */
[----:B------:R-:W-:Y:S01]  /*2b90*/  STS.U16 [R26+UR12+0x480], R120 ;  /* 0x000480781a007988 */ /* 0x000fe2000800040c */
[----:B------:R-:W-:Y:S01]  /*2ba0*/  USHF.L.U32 UR4, UR13, 0x6, URZ ;  /* 0x000000060d047899 */ /* 0x000fe2000800063f */
[----:B0-----:R-:W0:Y:S02]  /*2bb0*/  LDC R106, c[0x0][0x23c] ;  /* 0x00008f00ff6a7b82 */ /* 0x001e240000000800 */
[----:B------:R-:W-:Y:S04]  /*2bc0*/  STS.U16 [R26+UR12+0x880], R112 ;  /* 0x000880701a007988 */ /* 0x000fe8000800040c */
[----:B------:R-:W-:Y:S04]  /*2bd0*/  STS.U16 [R26+UR12+0xc80], R101 ;  /* 0x000c80651a007988 */ /* 0x000fe8000800040c */
[----:B------:R1:W-:Y:S04]  /*2be0*/  STS.U16 [R25+UR12+0x100], R24 ;  /* 0x0001001819007988 */ /* 0x0003e8000800040c */
[----:B------:R-:W-:Y:S01]  /*2bf0*/  STS.U16 [R25+UR12+0x500], R119 ;  /* 0x0005007719007988 */ /* 0x000fe2000800040c */
[----:B-1----:R-:W-:-:S03]  /*2c00*/  LOP3.LUT R24, R4, 0x30, RZ, 0x3c, !PT ;  /* 0x0000003004187812 */ /* 0x002fc600078e3cff */
[----:B------:R-:W-:Y:S04]  /*2c10*/  STS.U16 [R25+UR12+0x900], R111 ;  /* 0x0009006f19007988 */ /* 0x000fe8000800040c */
[----:B------:R-:W-:Y:S04]  /*2c20*/  STS.U16 [R25+UR12+0xd00], R100 ;  /* 0x000d006419007988 */ /* 0x000fe8000800040c */
[----:B------:R-:W-:Y:S04]  /*2c30*/  STS.U16 [R24+UR12+0x180], R125 ;  /* 0x0001807d18007988 */ /* 0x000fe8000800040c */
[----:B------:R-:W-:Y:S04]  /*2c40*/  STS.U16 [R24+UR12+0x580], R118 ;  /* 0x0005807618007988 */ /* 0x000fe8000800040c */
[----:B------:R-:W-:Y:S04]  /*2c50*/  STS.U16 [R24+UR12+0x980], R110 ;  /* 0x0009806e18007988 */ /* 0x000fe8000800040c */
[----:B------:R1:W-:Y:S04]  /*2c60*/  STS.U16 [R24+UR12+0xd80], R99 ;  /* 0x000d806318007988 */ /* 0x0003e8000800040c */
[----:B-1----:R-:W5:Y:S04]  /*2c70*/  LDL.LU.64 R24, [R1] ;  /* 0x0000000001187983 */ /* 0x002f680000300a00 */
[----:B------:R-:W5:Y:S04]  /*2c80*/  LDL.LU.64 R26, [R1+0x8] ;  /* 0x00000800011a7983 */ /* 0x000f680000300a00 */
        /* <DEDUP_REMOVED lines=29> */
[----:B------:R-:W5:Y:S01]  /*2e60*/  LDL.LU.64 R86, [R1+0xf8] ;  /* 0x0000f80001567983 */ /* 0x000f620000300a00 */
[----:B------:R-:W-:-:S02]  /*2e70*/  LOP3.LUT R101, R4, 0x40, RZ, 0x3c, !PT ;  /* 0x0000004004657812 */ /* 0x000fc400078e3cff */
[----:B------:R-:W-:-:S03]  /*2e80*/  LOP3.LUT R100, R4, 0x50, RZ, 0x3c, !PT ;  /* 0x0000005004647812 */ /* 0x000fc600078e3cff */
[----:B------:R-:W-:Y:S04]  /*2e90*/  STS.U16 [R101+UR12+0x200], R124 ;  /* 0x0002007c65007988 */ /* 0x000fe8000800040c */
[----:B------:R-:W-:Y:S04]  /*2ea0*/  STS.U16 [R101+UR12+0x600], R117 ;  /* 0x0006007565007988 */ /* 0x000fe8000800040c */
[----:B------:R-:W-:Y:S04]  /*2eb0*/  STS.U16 [R101+UR12+0xa00], R109 ;  /* 0x000a006d65007988 */ /* 0x000fe8000800040c */
[----:B------:R1:W-:Y:S04]  /*2ec0*/  STS.U16 [R101+UR12+0xe00], R98 ;  /* 0x000e006265007988 */ /* 0x0003e8000800040c */
[----:B------:R-:W-:Y:S04]  /*2ed0*/  STS.U16 [R100+UR12+0x280], R123 ;  /* 0x0002807b64007988 */ /* 0x000fe8000800040c */
[----:B------:R-:W-:Y:S01]  /*2ee0*/  STS.U16 [R100+UR12+0x680], R116 ;  /* 0x0006807464007988 */ /* 0x000fe2000800040c */
[----:B-1----:R-:W-:-:S03]  /*2ef0*/  LOP3.LUT R101, R4, 0x60, RZ, 0x3c, !PT ;  /* 0x0000006004657812 */ /* 0x002fc600078e3cff */
[----:B------:R-:W-:Y:S04]  /*2f00*/  STS.U16 [R100+UR12+0xa80], R108 ;  /* 0x000a806c64007988 */ /* 0x000fe8000800040c */
[----:B------:R1:W-:Y:S04]  /*2f10*/  STS.U16 [R100+UR12+0xe80], R97 ;  /* 0x000e806164007988 */ /* 0x0003e8000800040c */
[----:B------:R-:W-:Y:S04]  /*2f20*/  STS.U16 [R101+UR12+0x300], R122 ;  /* 0x0003007a65007988 */ /* 0x000fe8000800040c */
[----:B------:R-:W-:Y:S01]  /*2f30*/  STS.U16 [R101+UR12+0x700], R115 ;  /* 0x0007007365007988 */ /* 0x000fe2000800040c */
[----:B-1----:R-:W-:-:S03]  /*2f40*/  LOP3.LUT R100, R4, 0x70, RZ, 0x3c, !PT ;  /* 0x0000007004647812 */ /* 0x002fc600078e3cff */
[----:B------:R-:W-:Y:S04]  /*2f50*/  STS.U16 [R101+UR12+0xb00], R104 ;  /* 0x000b006865007988 */ /* 0x000fe8000800040c */
        /* <DEDUP_REMOVED lines=10> */
[----:B--2---:R-:W-:Y:S04]  /*3000*/  STS.U16 [R6+UR12+0x9400], R89 ;  /* 0x0094005906007988 */ /* 0x004fe8000800040c */
[----:B---3--:R-:W-:Y:S04]  /*3010*/  STS.U16 [R6+UR12+0x9800], R88 ;  /* 0x0098005806007988 */ /* 0x008fe8000800040c */
[----:B----4-:R-:W-:Y:S01]  /*3020*/  STS.U16 [R6+UR12+0x9c00], R7 ;  /* 0x009c000706007988 */ /* 0x010fe2000800040c */
[----:B------:R1:W-:Y:S06]  /*3030*/  MEMBAR.ALL.CTA ;  /* 0x0000000000007992 */ /* 0x0003ec0000008000 */
[----:B-1----:R-:W1:Y:S01]  /*3040*/  FENCE.VIEW.ASYNC.S ;  /* 0x00000000000073c6 */ /* 0x002e620000000000 */
[----:B------:R-:W-:-:S04]  /*3050*/  ULOP3.LUT UR4, UR4, 0x300, URZ, 0xc0, !UPT ;  /* 0x0000030004047892 */ /* 0x000fc8000f8ec03f */
[----:B------:R-:W-:Y:S01]  /*3060*/  ULEA.HI UR4, UR12, UR4, URZ, 0x1c ;  /* 0x000000040c047291 */ /* 0x000fe2000f8fe03f */
[----:B-1----:R-:W-:Y:S03]  /*3070*/  BAR.SYNC.DEFER_BLOCKING 0x0 ;  /* 0x0000000000007b1d */ /* 0x002fe60000010000 */
[----:B------:R-:W-:-:S03]  /*3080*/  ULOP3.LUT UR8, UR4, 0x3fff, URZ, 0xc0, !UPT ;  /* 0x00003fff04087892 */ /* 0x000fc6000f8ec03f */
[----:B------:R-:W-:Y:S01]  /*3090*/  UMOV UR9, 0x40000040 ;  /* 0x4000004000097882 */ /* 0x000fe20000000000 */
[----:B------:R-:W-:Y:S01]  /*30a0*/  UMOV UR4, URZ ;  /* 0x0000003f00047c82 */ /* 0x000fe20008000000 */
[----:B-----5:R-:W-:-:S06]  /*30b0*/  WARPGROUP.ARRIVE ;  /* 0x00000000000079c5 */ /* 0x020fcc0000000000 */
[----:B------:R-:W-:Y:S01]  /*30c0*/  HGMMA.64x128x16.F32 R24, gdesc[UR8].tnspA, R24, gsb0 ;  /* 0x21e00000081879f0 */ /* 0x000fe20008000818 */
[----:B------:R-:W-:-:S04]  /*30d0*/  UIADD3 UR8, UP0, UR8, 0x80, URZ ;  /* 0x0000008008087890 */ /* 0x000fc8000ff1e03f */
[----:B------:R-:W-:-:S03]  /*30e0*/  UIADD3.X UR5, UR4, 0x40000040, URZ, UP0, !UPT ;  /* 0x4000004004057890 */ /* 0x000fc600087fe43f */
[----:B------:R-:W-:Y:S01]  /*30f0*/  UMOV UR4, UR8 ;  /* 0x0000000800047c82 */ /* 0x000fe20008000000 */
[----:B------:R-:W-:Y:S02]  /*3100*/  WARPGROUP.DEPBAR.LE gsb0, 0x0 ;  /* 0x00008000000079c5 */ /* 0x000fe40000010000 */
[----:B------:R-:W-:-:S06]  /*3110*/  WARPGROUP.ARRIVE ;  /* 0x00000000000079c5 */ /* 0x000fcc0000000000 */
[----:B------:R-:W-:Y:S03]  /*3120*/  HGMMA.64x128x16.F32 R24, gdesc[UR4].tnspA, R24, gsb0 ;  /* 0x21e00000041879f0 */ /* 0x000fe60008000818 */
[----:B------:R-:W-:Y:S02]  /*3130*/  WARPGROUP.DEPBAR.LE gsb0, 0x0 ;  /* 0x00008000000079c5 */ /* 0x000fe40000010000 */
[----:B------:R-:W-:Y:S04]  /*3140*/  STL.64 [R1], R24 ;  /* 0x0000001801007387 */ /* 0x000fe80000100a00 */
        /* <DEDUP_REMOVED lines=31> */
[----:B-1----:R-:W2:Y:S04]  /*3340*/  LDL.LU.64 R86, [R1+0x220] ;  /* 0x0002200001567983 */ /* 0x002ea80000300a00 */
[----:B------:R-:W2:Y:S04]  /*3350*/  LDL.LU.64 R84, [R1+0x218] ;  /* 0x0002180001547983 */ /* 0x000ea80000300a00 */
        /* <DEDUP_REMOVED lines=8> */
[----:B------:R-:W2:Y:S01]  /*33e0*/  LDL.LU.64 R66, [R1+0x1d0] ;  /* 0x0001d00001427983 */ /* 0x000ea20000300a00 */
[----:B------:R-:W-:-:S03]  /*33f0*/  IMAD.MOV.U32 R125, RZ, RZ, R57 ;  /* 0x000000ffff7d7224 */ /* 0x000fc600078e0039 */
[----:B------:R-:W2:Y:S01]  /*3400*/  LDL.LU.64 R64, [R1+0x1c8] ;  /* 0x0001c80001407983 */ /* 0x000ea20000300a00 */
[----:B------:R-:W-:-:S03]  /*3410*/  IMAD.MOV.U32 R124, RZ, RZ, R56 ;  /* 0x000000ffff7c7224 */ /* 0x000fc600078e0038 */
[----:B------:R-:W2:Y:S01]  /*3420*/  LDL.LU.64 R62, [R1+0x1c0] ;  /* 0x0001c000013e7983 */ /* 0x000ea20000300a00 */
[----:B------:R-:W-:-:S03]  /*3430*/  IMAD.MOV.U32 R123, RZ, RZ, R55 ;  /* 0x000000ffff7b7224 */ /* 0x000fc600078e0037 */
[----:B------:R-:W2:Y:S01]  /*3440*/  LDL.LU.64 R60, [R1+0x1b8] ;  /* 0x0001b800013c7983 */ /* 0x000ea20000300a00 */
[----:B------:R-:W-:-:S03]  /*3450*/  IMAD.MOV.U32 R122, RZ, RZ, R54 ;  /* 0x000000ffff7a7224 */ /* 0x000fc600078e0036 */
[----:B------:R-:W2:Y:S01]  /*3460*/  LDL.LU.64 R58, [R1+0x1b0] ;  /* 0x0001b000013a7983 */ /* 0x000ea20000300a00 */
[----:B------:R-:W-:Y:S02]  /*3470*/  IMAD.MOV.U32 R121, RZ, RZ, R53 ;  /* 0x000000ffff797224 */ /* 0x000fe400078e0035 */
[----:B------:R-:W-:Y:S01]  /*3480*/  IMAD.MOV.U32 R120, RZ, RZ, R52 ;  /* 0x000000ffff787224 */ /* 0x000fe200078e0034 */
[----:B------:R-:W2:Y:S01]  /*3490*/  LDL.LU.64 R56, [R1+0x1a8] ;  /* 0x0001a80001387983 */ /* 0x000ea20000300a00 */
[----:B------:R-:W-:Y:S02]  /*34a0*/  IMAD.MOV.U32 R119, RZ, RZ, R51 ;  /* 0x000000ffff777224 */ /* 0x000fe400078e0033 */
[----:B------:R-:W-:Y:S01]  /*34b0*/  IMAD.MOV.U32 R118, RZ, RZ, R50 ;  /* 0x000000ffff767224 */ /* 0x000fe200078e0032 */
[----:B------:R-:W2:Y:S01]  /*34c0*/  LDL.LU.64 R54, [R1+0x1a0] ;  /* 0x0001a00001367983 */ /* 0x000ea20000300a00 */
[----:B------:R-:W-:Y:S02]  /*34d0*/  IMAD.MOV.U32 R117, RZ, RZ, R49 ;  /* 0x000000ffff757224 */ /* 0x000fe400078e0031 */
[----:B------:R-:W-:Y:S01]  /*34e0*/  IMAD.MOV.U32 R116, RZ, RZ, R48 ;  /* 0x000000ffff747224 */ /* 0x000fe200078e0030 */
[----:B------:R-:W2:Y:S01]  /*34f0*/  LDL.LU.64 R52, [R1+0x198] ;  /* 0x0001980001347983 */ /* 0x000ea20000300a00 */
[----:B------:R-:W-:-:S02]  /*3500*/  IMAD.MOV.U32 R115, RZ, RZ, R47 ;  /* 0x000000ffff737224 */ /* 0x000fc400078e002f */
        /* <DEDUP_REMOVED lines=34> */
[----:B------:R-:W2:Y:S04]  /*3730*/  LDL.LU.64 R28, [R1+0x138] ;  /* 0x00013800011c7983 */ /* 0x000ea80000300a00 */
[----:B------:R-:W2:Y:S04]  /*3740*/  LDL.LU.64 R26, [R1+0x130] ;  /* 0x00013000011a7983 */ /* 0x000ea80000300a00 */
[----:B------:R-:W2:Y:S04]  /*3750*/  LDL.LU.64 R24, [R1+0x128] ;  /* 0x0001280001187983 */ /* 0x000ea80000300a00 */
[----:B------:R-:W3:Y:S01]  /*3760*/  LDL.LU R7, [R1+0x100] ;  /* 0x0001000001077983 */ /* 0x000ee20000300800 */
[----:B------:R-:W-:-:S02]  /*3770*/  UIADD3.64 UR8, UR4, 0x380, URZ ;  /* 0x0000038004087897 */ /* 0x000fc4000fffe03f */
[----:B------:R-:W-:Y:S01]  /*3780*/  UIADD3.64 UR4, UR4, 0x400, URZ ;  /* 0x0000040004047897 */ /* 0x000fe2000fffe03f */
[----:B0-----:R-:W-:-:S04]  /*3790*/  IMAD.SHL.U32 R106, R106, 0x20, RZ ;  /* 0x000000206a6a7824 */ /* 0x001fc800078e00ff */
[----:B------:R-:W-:-:S05]  /*37a0*/  IMAD.WIDE R8, R106, 0x2, R8 ;  /* 0x000000026a087825 */ /* 0x000fca00078e0208 */
[----:B------:R-:W-:Y:S04]  /*37b0*/  STL [R1+0x118], R8 ;  /* 0x0001180801007387 */ /* 0x000fe80000100800 */
[----:B------:R0:W-:Y:S02]  /*37c0*/  STL [R1+0x114], R9 ;  /* 0x0001140901007387 */ /* 0x0001e40000100800 */
[C---:B0-----:R-:W-:Y:S02]  /*37d0*/  IMAD.WIDE R8, R106.reuse, 0x2, R14 ;  /* 0x000000026a087825 */ /* 0x041fe400078e020e */
[----:B------:R-:W0:Y:S08]  /*37e0*/  LDC R14, c[0x0][0x23c] ;  /* 0x00008f00ff0e7b82 */ /* 0x000e300000000800 */
[----:B------:R-:W1:Y:S01]  /*37f0*/  LDC R15, c[0x0][0x238] ;  /* 0x00008e00ff0f7b82 */ /* 0x000e620000000800 */
[----:B------:R-:W-:-:S04]  /*3800*/  IMAD.WIDE R12, R106, 0x2, R12 ;  /* 0x000000026a0c7825 */ /* 0x000fc800078e020c */
[----:B------:R-:W-:Y:S01]  /*3810*/  IMAD.WIDE R10, R106, 0x2, R10 ;  /* 0x000000026a0a7825 */ /* 0x000fe200078e020a */
[----:B------:R-:W-:Y:S03]  /*3820*/  STL [R1+0x110], R12 ;  /* 0x0001100c01007387 */ /* 0x000fe60000100800 */
[----:B------:R-:W-:Y:S02]  /*3830*/  IMAD.MOV.U32 R107, RZ, RZ, R8 ;  /* 0x000000ffff6b7224 */ /* 0x000fe400078e0008 */
[----:B------:R-:W-:Y:S02]  /*3840*/  IMAD.MOV.U32 R106, RZ, RZ, R9 ;  /* 0x000000ffff6a7224 */ /* 0x000fe400078e0009 */
[----:B0-----:R-:W-:Y:S01]  /*3850*/  IMAD.SHL.U32 R14, R14, 0x20, RZ ;  /* 0x000000200e0e7824 */ /* 0x001fe200078e00ff */
[----:B------:R0:W-:Y:S03]  /*3860*/  STL [R1+0x10c], R13 ;  /* 0x00010c0d01007387 */ /* 0x0001e60000100800 */
[----:B------:R-:W-:Y:S01]  /*3870*/  IMAD.WIDE R8, R14, 0x2, R18 ;  /* 0x000000020e087825 */ /* 0x000fe200078e0212 */
[----:B------:R-:W-:Y:S03]  /*3880*/  STL [R1+0x108], R10 ;  /* 0x0001080a01007387 */ /* 0x000fe60000100800 */
[----:B-1----:R-:W-:Y:S01]  /*3890*/  IMAD.SHL.U32 R15, R15, 0x20, RZ ;  /* 0x000000200f0f7824 */ /* 0x002fe200078e00ff */
[----:B------:R1:W-:Y:S01]  /*38a0*/  STL [R1+0x104], R11 ;  /* 0x0001040b01007387 */ /* 0x0003e20000100800 */
[----:B------:R-:W-:-:S02]  /*38b0*/  IMAD.MOV.U32 R19, RZ, RZ, R8 ;  /* 0x000000ffff137224 */ /* 0x000fc400078e0008 */
[----:B------:R-:W-:Y:S02]  /*38c0*/  IMAD.MOV.U32 R18, RZ, RZ, R9 ;  /* 0x000000ffff127224 */ /* 0x000fe400078e0009 */
[----:B------:R-:W-:Y:S01]  /*38d0*/  IMAD.WIDE R2, R15, 0x2, R2 ;  /* 0x000000020f027825 */ /* 0x000fe200078e0202 */
[----:B--2---:R-:W-:-:S06]  /*38e0*/  WARPGROUP.ARRIVE ;  /* 0x00000000000079c5 */ /* 0x004fcc0000000000 */
[----:B------:R-:W-:Y:S01]  /*38f0*/  HGMMA.64x128x16.F32 R24, gdesc[UR8].tnspA, R24, gsb0 ;  /* 0x21e00000081879f0 */ /* 0x000fe20008000818 */
[----:B---3--:R-:W-:-:S05]  /*3900*/  VIADD R7, R7, 0xffffffff ;  /* 0xffffffff07077836 */ /* 0x008fca0000000000 */
[----:B------:R-:W-:Y:S01]  /*3910*/  ISETP.NE.U32.AND P0, PT, R7, RZ, PT ;  /* 0x000000ff0700720c */ /* 0x000fe20003f05070 */
[C---:B0-----:R-:W-:Y:S01]  /*3920*/  IMAD.WIDE R12, R14.reuse, 0x2, R16 ;  /* 0x000000020e0c7825 */ /* 0x041fe200078e0210 */
[----:B------:R0:W-:Y:S03]  /*3930*/  STL [R1+0x100], R7 ;  /* 0x0001000701007387 */ /* 0x0001e60000100800 */
[----:B-1----:R-:W-:-:S04]  /*3940*/  IMAD.WIDE R10, R14, 0x2, R20 ;  /* 0x000000020e0a7825 */ /* 0x002fc800078e0214 */
[----:B------:R-:W-:Y:S01]  /*3950*/  IMAD.WIDE R8, R14, 0x2, R22 ;  /* 0x000000020e087825 */ /* 0x000fe200078e0216 */
[----:B------:R-:W-:Y:S02]  /*3960*/  WARPGROUP.DEPBAR.LE gsb0, 0x0 ;  /* 0x00008000000079c5 */ /* 0x000fe40000010000 */
[----:B------:R-:W-:-:S06]  /*3970*/  WARPGROUP.ARRIVE ;  /* 0x00000000000079c5 */ /* 0x000fcc0000000000 */
[----:B------:R-:W-:Y:S01]  /*3980*/  HGMMA.64x128x16.F32 R24, gdesc[UR4].tnspA, R24, gsb0 ;  /* 0x21e00000041879f0 */ /* 0x000fe20008000818 */
[----:B0-----:R-:W-:Y:S02]  /*3990*/  IMAD.MOV.U32 R7, RZ, RZ, R2 ;  /* 0x000000ffff077224 */ /* 0x001fe400078e0002 */
[----:B------:R-:W-:Y:S02]  /*39a0*/  IMAD.MOV.U32 R90, RZ, RZ, R12 ;  /* 0x000000ffff5a7224 */ /* 0x000fe400078e000c */
[----:B------:R-:W-:Y:S02]  /*39b0*/  IMAD.MOV.U32 R89, RZ, RZ, R13 ;  /* 0x000000ffff597224 */ /* 0x000fe400078e000d */
[----:B------:R-:W-:Y:S02]  /*39c0*/  IMAD.MOV.U32 R21, RZ, RZ, R10 ;  /* 0x000000ffff157224 */ /* 0x000fe400078e000a */
[----:B------:R-:W-:Y:S02]  /*39d0*/  IMAD.MOV.U32 R20, RZ, RZ, R11 ;  /* 0x000000ffff147224 */ /* 0x000fe400078e000b */
[----:B------:R-:W-:-:S02]  /*39e0*/  IMAD.MOV.U32 R23, RZ, RZ, R8 ;  /* 0x000000ffff177224 */ /* 0x000fc400078e0008 */
[----:B------:R-:W-:Y:S02]  /*39f0*/  IMAD.MOV.U32 R22, RZ, RZ, R9 ;  /* 0x000000ffff167224 */ /* 0x000fe400078e0009 */
[----:B------:R-:W-:Y:S02]  /*3a00*/  IMAD.MOV.U32 R2, RZ, RZ, R3 ;  /* 0x000000ffff027224 */ /* 0x000fe400078e0003 */
[----:B------:R-:W-:Y:S01]  /*3a10*/  VIADD R0, R0, 0xffffffe0 ;  /* 0xffffffe000007836 */ /* 0x000fe20000000000 */
[----:B------:R-:W-:Y:S02]  /*3a20*/  WARPGROUP.DEPBAR.LE gsb0, 0x0 ;  /* 0x00008000000079c5 */ /* 0x000fe40000010000 */
[----:B------:R-:W-:Y:S05]  /*3a30*/  @P0 BRA `(.L_x_1) ;  /* 0xffffffdc00f40947 */ /* 0x000fea000383ffff */
[----:B------:R0:W-:Y:S04]  /*3a40*/  STL [R1+0x128], R91 ;  /* 0x0001285b01007387 */ /* 0x0001e80000100800 */
[----:B0-----:R-:W2:Y:S04]  /*3a50*/  LDL.LU R91, [R1+0xfc] ;  /* 0x0000fc00015b7983 */ /* 0x001ea80000300800 */
[----:B------:R0:W-:Y:S04]  /*3a60*/  STL [R1+0x120], R5 ;  /* 0x0001200501007387 */ /* 0x0001e80000100800 */
[----:B0-----:R-:W3:Y:S04]  /*3a70*/  LDL.LU R5, [R1+0xf4] ;  /* 0x0000f40001057983 */ /* 0x001ee80000300800 */
[----:B------:R-:W4:Y:S04]  /*3a80*/  LDL.LU R6, [R1+0xec] ;  /* 0x0000ec0001067983 */ /* 0x000f280000300800 */
        /* <DEDUP_REMOVED lines=19> */
[----:B------:R-:W4:Y:S01]  /*3bc0*/  LDL.LU R12, [R1+0x9c] ;  /* 0x00009c00010c7983 */ /* 0x000f220000300800 */
[----:B------:R-:W-:-:S03]  /*3bd0*/  F2FP.F16.F32.PACK_AB R87, R87, R86 ;  /* 0x000000565757723e */ /* 0x000fc600000000ff */
[----:B------:R-:W4:Y:S01]  /*3be0*/  LDL.LU R13, [R1+0x98] ;  /* 0x00009800010d7983 */ /* 0x000f220000300800 */
[----:B------:R-:W-:-:S03]  /*3bf0*/  F2FP.F16.F32.PACK_AB R86, R85, R84 ;  /* 0x000000545556723e */ /* 0x000fc600000000ff */
[----:B------:R-:W4:Y:S04]  /*3c00*/  LDL.LU R16, [R1+0x94] ;  /* 0x0000940001107983 */ /* 0x000f280000300800 */
[----:B------:R-:W4:Y:S04]  /*3c10*/  LDL.LU R17, [R1+0x90] ;  /* 0x0000900001117983 */ /* 0x000f280000300800 */
[----:B------:R-:W4:Y:S04]  /*3c20*/  LDL.LU R14, [R1+0x8c] ;  /* 0x00008c00010e7983 */ /* 0x000f280000300800 */
[----:B------:R-:W4:Y:S04]  /*3c30*/  LDL.LU R15, [R1+0x88] ;  /* 0x00008800010f7983 */ /* 0x000f280000300800 */
[----:B------:R-:W2:Y:S04]  /*3c40*/  LDL.LU R85, [R1+0xf8] ;  /* 0x0000f80001557983 */ /* 0x000ea80000300800 */
[----:B------:R-:W3:Y:S01]  /*3c50*/  LDL.LU R84, [R1+0xf0] ;  /* 0x0000f00001547983 */ /* 0x000ee20000300800 */
[----:B--2---:R-:W-:-:S03]  /*3c60*/  F2FP.F16.F32.PACK_AB R85, R91, R85 ;  /* 0x000000555b55723e */ /* 0x004fc600000000ff */
[----:B------:R-:W2:Y:S01]  /*3c70*/  LDL.LU R91, [R1+0x128] ;  /* 0x00012800015b7983 */ /* 0x000ea20000300800 */
[----:B---3--:R-:W-:-:S03]  /*3c80*/  F2FP.F16.F32.PACK_AB R84, R5, R84 ;  /* 0x000000540554723e */ /* 0x008fc600000000ff */
[----:B------:R0:W5:Y:S01]  /*3c90*/  LDL.LU R5, [R1+0x120] ;  /* 0x0001200001057983 */ /* 0x0001620000300800 */
[----:B------:R-:W-:Y:S02]  /*3ca0*/  F2FP.F16.F32.PACK_AB R83, R83, R82 ;  /* 0x000000525353723e */ /* 0x000fe400000000ff */
[----:B------:R-:W-:Y:S02]  /*3cb0*/  F2FP.F16.F32.PACK_AB R79, R79, R78 ;  /* 0x0000004e4f4f723e */ /* 0x000fe400000000ff */
[----:B------:R-:W-:Y:S02]  /*3cc0*/  F2FP.F16.F32.PACK_AB R75, R75, R74 ;  /* 0x0000004a4b4b723e */ /* 0x000fe400000000ff */
[----:B------:R-:W-:Y:S02]  /*3cd0*/  F2FP.F16.F32.PACK_AB R71, R71, R70 ;  /* 0x000000464747723e */ /* 0x000fe400000000ff */
[----:B------:R-:W-:Y:S02]  /*3ce0*/  F2FP.F16.F32.PACK_AB R67, R67, R66 ;  /* 0x000000424343723e */ /* 0x000fe400000000ff */
[----:B------:R-:W-:-:S02]  /*3cf0*/  F2FP.F16.F32.PACK_AB R63, R63, R62 ;  /* 0x0000003e3f3f723e */ /* 0x000fc400000000ff */
        /* <DEDUP_REMOVED lines=24> */
[----:B----4-:R-:W-:Y:S02]  /*3e80*/  F2FP.F16.F32.PACK_AB R81, R6, R4 ;  /* 0x000000040651723e */ /* 0x010fe400000000ff */
        /* <DEDUP_REMOVED lines=28> */
[----:B0-2---:R-:W-:-:S07]  /*4050*/  F2FP.F16.F32.PACK_AB R24, R91, R88 ;  /* 0x000000585b18723e */ /* 0x005fce00000000ff */
.L_x_0:
[----:B------:R-:W2:Y:S01]  /*4060*/  LDL.LU R6, [R1+0x11c] ;  /* 0x00011c0001067983 */ /* 0x000ea20000300800 */
[----:B------:R-:W-:Y:S01]  /*4070*/  ULDC.64 UR4, c[0x0][0x228] ;  /* 0x00008a0000047ab9 */ /* 0x000fe20000000a00 */
[----:B------:R-:W-:Y:S01]  /*4080*/  ULDC.64 UR6, c[0x0][0x220] ;  /* 0x0000880000067ab9 */ /* 0x000fe20000000a00 */
[----:B------:R-:W0:Y:S02]  /*4090*/  S2R R4, SR_TID.X ;  /* 0x0000000000047919 */ /* 0x000e240000002100 */
[C---:B0-----:R-:W-:Y:S02]  /*40a0*/  IMAD.SHL.U32 R0, R4.reuse, 0x10, RZ ;  /* 0x0000001004007824 */ /* 0x041fe400078e00ff */
[----:B------:R-:W-:-:S03]  /*40b0*/  IMAD.SHL.U32 R2, R4, 0x100, RZ ;  /* 0x0000010004027824 */ /* 0x000fc600078e00ff */
[----:B------:R-:W-:Y:S02]  /*40c0*/  LOP3.LUT R0, R0, 0xf0, RZ, 0xc0, !PT ;  /* 0x000000f000007812 */ /* 0x000fe400078ec0ff */
[----:B------:R-:W-:Y:S01]  /*40d0*/  LOP3.LUT R3, R2, 0x1000, RZ, 0xc0, !PT ;  /* 0x0000100002037812 */ /* 0x000fe200078ec0ff */
[----:B-----5:R-:W-:-:S03]  /*40e0*/  VIADD R2, R5, 0x1 ;  /* 0x0000000105027836 */ /* 0x020fc60000000000 */
[----:B------:R-:W-:Y:S01]  /*40f0*/  IADD3 R0, R3, UR12, R0 ;  /* 0x0000000c03007c10 */ /* 0x000fe2000fffe000 */
[----:B------:R-:W-:Y:S01]  /*4100*/  VIADD R3, R5, 0x2 ;  /* 0x0000000205037836 */ /* 0x000fe20000000000 */
[----:B------:R-:W-:Y:S01]  /*4110*/  BAR.SYNC.DEFER_BLOCKING 0x0 ;  /* 0x0000000000007b1d */ /* 0x000fe20000010000 */
[----:B--2---:R-:W-:-:S05]  /*4120*/  ISETP.GE.AND P0, PT, R6, UR4, PT ;  /* 0x0000000406007c0c */ /* 0x004fca000bf06270 */
[----:B------:R-:W-:Y:S02]  /*4130*/  ULDC UR4, c[0x0][0x22c] ;  /* 0x00008b0000047ab9 */ /* 0x000fe40000000800 */
[----:B------:R-:W-:Y:S01]  /*4140*/  ISETP.LT.AND P4, PT, R2, UR4, !P0 ;  /* 0x0000000402007c0c */ /* 0x000fe2000c781270 */
[----:B------:R-:W-:Y:S02]  /*4150*/  ULDC UR4, c[0x0][0x22c] ;  /* 0x00008b0000047ab9 */ /* 0x000fe40000000800 */
[----:B------:R-:W-:Y:S01]  /*4160*/  ISETP.LT.AND P2, PT, R3, UR4, !P0 ;  /* 0x0000000403007c0c */ /* 0x000fe2000c741270 */
[----:B------:R-:W-:Y:S01]  /*4170*/  VIADD R2, R5, 0x3 ;  /* 0x0000000305027836 */ /* 0x000fe20000000000 */
[----:B------:R-:W-:Y:S01]  /*4180*/  LOP3.LUT R3, R4, 0x1e0, RZ, 0xc0, !PT ;  /* 0x000001e004037812 */ /* 0x000fe200078ec0ff */
[----:B------:R-:W-:-:S04]  /*4190*/  ULDC UR4, c[0x0][0x22c] ;  /* 0x00008b0000047ab9 */ /* 0x000fc80000000800 */
[----:B------:R-:W-:-:S05]  /*41a0*/  IMAD R0, R3, 0x8, R0 ;  /* 0x0000000803007824 */ /* 0x000fca00078e0200 */
[----:B------:R-:W-:Y:S01]  /*41b0*/  STSM.16.M88.4 [R0], R24 ;  /* 0x0000001800007844 */ /* 0x000fe20000000200 */
[----:B------:R-:W-:Y:S01]  /*41c0*/  BAR.SYNC.DEFER_BLOCKING 0x0 ;  /* 0x0000000000007b1d */ /* 0x000fe20000010000 */
[----:B------:R-:W-:Y:S02]  /*41d0*/  ISETP.LT.AND P1, PT, R2, UR4, !P0 ;  /* 0x0000000402007c0c */ /* 0x000fe4000c721270 */
[----:B------:R-:W-:-:S03]  /*41e0*/  LOP3.LUT R2, R4, 0x1ff, RZ, 0xc0, !PT ;  /* 0x000001ff04027812 */ /* 0x000fc600078ec0ff */
[----:B------:R-:W-:Y:S01]  /*41f0*/  ULDC UR4, c[0x0][0x22c] ;  /* 0x00008b0000047ab9 */ /* 0x000fe20000000800 */
[----:B------:R-:W-:-:S05]  /*4200*/  LEA R2, R2, UR12, 0x4 ;  /* 0x0000000c02027c11 */ /* 0x000fca000f8e20ff */
[----:B------:R-:W0:Y:S01]  /*4210*/  LDS.128 R16, [R2] ;  /* 0x0000000002107984 */ /* 0x000e220000000c00 */
[----:B------:R-:W-:Y:S06]  /*4220*/  BAR.SYNC.DEFER_BLOCKING 0x0 ;  /* 0x0000000000007b1d */ /* 0x000fec0000010000 */
[----:B------:R-:W-:Y:S02]  /*4230*/  STSM.16.M88.4 [R0], R28 ;  /* 0x0000001c00007844 */ /* 0x000fe40000000200 */
[----:B------:R-:W-:Y:S06]  /*4240*/  BAR.SYNC.DEFER_BLOCKING 0x0 ;  /* 0x0000000000007b1d */ /* 0x000fec0000010000 */
[----:B------:R-:W1:Y:S02]  /*4250*/  LDS.128 R12, [R2] ;  /* 0x00000000020c7984 */ /* 0x000e640000000c00 */
[----:B------:R-:W-:Y:S06]  /*4260*/  BAR.SYNC.DEFER_BLOCKING 0x0 ;  /* 0x0000000000007b1d */ /* 0x000fec0000010000 */
[----:B------:R-:W-:Y:S02]  /*4270*/  STSM.16.M88.4 [R0], R32 ;  /* 0x0000002000007844 */ /* 0x000fe40000000200 */
[----:B------:R-:W-:Y:S06]  /*4280*/  BAR.SYNC.DEFER_BLOCKING 0x0 ;  /* 0x0000000000007b1d */ /* 0x000fec0000010000 */
[----:B------:R-:W2:Y:S02]  /*4290*/  LDS.128 R8, [R2] ;  /* 0x0000000002087984 */ /* 0x000ea40000000c00 */
[----:B------:R-:W-:Y:S06]  /*42a0*/  BAR.SYNC.DEFER_BLOCKING 0x0 ;  /* 0x0000000000007b1d */ /* 0x000fec0000010000 */
[----:B------:R-:W-:Y:S02]  /*42b0*/  STSM.16.M88.4 [R0], R36 ;  /* 0x0000002400007844 */ /* 0x000fe40000000200 */
[----:B------:R-:W-:Y:S06]  /*42c0*/  BAR.SYNC.DEFER_BLOCKING 0x0 ;  /* 0x0000000000007b1d */ /* 0x000fec0000010000 */
[----:B------:R-:W3:Y:S02]  /*42d0*/  LDS.128 R20, [R2] ;  /* 0x0000000002147984 */ /* 0x000ee40000000c00 */
[----:B------:R-:W-:Y:S06]  /*42e0*/  BAR.SYNC.DEFER_BLOCKING 0x0 ;  /* 0x0000000000007b1d */ /* 0x000fec0000010000 */
[----:B------:R-:W-:Y:S02]  /*42f0*/  STSM.16.M88.4 [R0], R40 ;  /* 0x0000002800007844 */ /* 0x000fe40000000200 */
[----:B------:R-:W-:Y:S06]  /*4300*/  BAR.SYNC.DEFER_BLOCKING 0x0 ;  /* 0x0000000000007b1d */ /* 0x000fec0000010000 */
[----:B------:R-:W4:Y:S02]  /*4310*/  LDS.128 R24, [R2] ;  /* 0x0000000002187984 */ /* 0x000f240000000c00 */
        /* <DEDUP_REMOVED lines=25> */
[----:B------:R0:W-:Y:S02]  /*44b0*/  STSM.16.M88.4 [R0], R68 ;  /* 0x0000004400007844 */ /* 0x0001e40000000200 */
[----:B------:R-:W-:Y:S06]  /*44c0*/  BAR.SYNC.DEFER_BLOCKING 0x0 ;  /* 0x0000000000007b1d */ /* 0x000fec0000010000 */
[----:B------:R-:W4:Y:S02]  /*44d0*/  LDS.128 R52, [R2] ;  /* 0x0000000002347984 */ /* 0x000f240000000c00 */
[----:B------:R-:W-:Y:S06]  /*44e0*/  BAR.SYNC.DEFER_BLOCKING 0x0 ;  /* 0x0000000000007b1d */ /* 0x000fec0000010000 */
[----:B------:R1:W-:Y:S02]  /*44f0*/  STSM.16.M88.4 [R0], R72 ;  /* 0x0000004800007844 */ /* 0x0003e40000000200 */
        /* <DEDUP_REMOVED lines=8> */
[----:B------:R-:W-:Y:S01]  /*4580*/  BAR.SYNC.DEFER_BLOCKING 0x0 ;  /* 0x0000000000007b1d */ /* 0x000fe20000010000 */
[----:B------:R-:W-:-:S05]  /*4590*/  VIADD R4, R5, 0x4 ;  /* 0x0000000405047836 */ /* 0x000fca0000000000 */
[----:B------:R-:W4:Y:S02]  /*45a0*/  LDS.128 R60, [R2] ;  /* 0x00000000023c7984 */ /* 0x000f240000000c00 */
[----:B------:R-:W-:Y:S01]  /*45b0*/  BAR.SYNC.DEFER_BLOCKING 0x0 ;  /* 0x0000000000007b1d */ /* 0x000fe20000010000 */
[----:B------:R-:W-:-:S05]  /*45c0*/  ISETP.LT.AND P3, PT, R4, UR4, !P0 ;  /* 0x0000000404007c0c */ /* 0x000fca000c761270 */
[----:B------:R-:W-:Y:S02]  /*45d0*/  ULDC UR4, c[0x0][0x244] ;  /* 0x0000910000047ab9 */ /* 0x000fe40000000800 */
[----:B------:R-:W-:Y:S01]  /*45e0*/  IMAD R4, R6, UR4, RZ ;  /* 0x0000000406047c24 */ /* 0x000fe2000f8e02ff */
[----:B------:R-:W-:Y:S01]  /*45f0*/  ULDC UR4, c[0x0][0x248] ;  /* 0x0000920000047ab9 */ /* 0x000fe20000000800 */
[C---:B------:R-:W-:Y:S01]  /*4600*/  ISETP.LT.AND P5, PT, R5.reuse, UR5, !P0 ;  /* 0x0000000505007c0c */ /* 0x040fe2000c7a1270 */
[C---:B------:R-:W-:Y:S01]  /*4610*/  IMAD R7, R5.reuse, UR4, RZ ;  /* 0x0000000405077c24 */ /* 0x040fe2000f8e02ff */
[----:B------:R-:W-:Y:S01]  /*4620*/  ULDC UR5, c[0x0][0x22c] ;  /* 0x00008b0000057ab9 */ /* 0x000fe20000000800 */
[----:B------:R-:W-:Y:S01]  /*4630*/  LEA R3, P6, R4, UR6, 0x1 ;  /* 0x0000000604037c11 */ /* 0x000fe2000f8c08ff */
[----:B0-----:R-:W-:Y:S01]  /*4640*/  VIADD R70, R5, 0x5 ;  /* 0x0000000505467836 */ /* 0x001fe20000000000 */
[----:B-1----:R-:W-:Y:S01]  /*4650*/  PRMT R73, R16, 0x7632, R73 ;  /* 0x0000763210497816 */ /* 0x002fe20000000049 */
[----:B------:R0:W-:Y:S01]  /*4660*/  STSM.16.M88.4 [R0], R84 ;  /* 0x0000005400007844 */ /* 0x0001e20000000200 */
[----:B------:R-:W-:Y:S01]  /*4670*/  LEA.HI.X.SX32 R4, R4, UR7, 0x1, P6 ;  /* 0x0000000704047c11 */ /* 0x000fe2000b0f0eff */
[C---:B------:R-:W-:Y:S01]  /*4680*/  VIADD R69, R7.reuse, UR4 ;  /* 0x0000000407457c36 */ /* 0x040fe20008000000 */
[----:B------:R-:W-:Y:S01]  /*4690*/  BAR.SYNC.DEFER_BLOCKING 0x0 ;  /* 0x0000000000007b1d */ /* 0x000fe20000010000 */
[----:B------:R-:W-:-:S02]  /*46a0*/  LEA R6, P6, R7, R3, 0x1 ;  /* 0x0000000307067211 */ /* 0x000fc400078c08ff */
[----:B------:R-:W-:Y:S02]  /*46b0*/  VIADD R72, R69, UR4 ;  /* 0x0000000445487c36 */ /* 0x000fe40008000000 */
[----:B------:R-:W-:Y:S01]  /*46c0*/  LEA.HI.X.SX32 R7, R7, R4, 0x1, P6 ;  /* 0x0000000407077211 */ /* 0x000fe200030f0eff */
[----:B------:R-:W-:Y:S01]  /*46d0*/  ULDC UR6, c[0x0][0x248] ;  /* 0x0000920000067ab9 */ /* 0x000fe20000000800 */
[----:B------:R-:W-:Y:S01]  /*46e0*/  LEA R68, P6, R69, R3, 0x1 ;  /* 0x0000000345447211 */ /* 0x000fe200078c08ff */
[----:B------:R-:W-:-:S03]  /*46f0*/  ULDC UR7, c[0x0][0x22c] ;  /* 0x00008b0000077ab9 */ /* 0x000fc60000000800 */
[----:B------:R-:W-:Y:S01]  /*4700*/  LEA.HI.X.SX32 R69, R69, R4, 0x1, P6 ;  /* 0x0000000445457211 */ /* 0x000fe200030f0eff */
[----:B0-----:R-:W-:Y:S01]  /*4710*/  VIADD R0, R5, 0x6 ;  /* 0x0000000605007836 */ /* 0x001fe20000000000 */
[----:B------:R0:W-:Y:S01]  /*4720*/  @P5 STG.E.U16 desc[UR14][R6.64], R16 ;  /* 0x0000001006005986 */ /* 0x0001e2000c10150e */
[----:B------:R-:W-:Y:S01]  /*4730*/  ISETP.LT.AND P5, PT, R70, UR5, !P0 ;  /* 0x0000000546007c0c */ /* 0x000fe2000c7a1270 */
[----:B------:R-:W-:Y:S01]  /*4740*/  ULDC UR5, c[0x0][0x22c] ;  /* 0x00008b0000057ab9 */ /* 0x000fe20000000800 */
[----:B------:R-:W-:-:S04]  /*4750*/  LEA R70, P6, R72, R3, 0x1 ;  /* 0x0000000348467211 */ /* 0x000fc800078c08ff */
[CC--:B------:R-:W-:Y:S01]  /*4760*/  LEA.HI.X.SX32 R71, R72.reuse, R4.reuse, 0x1, P6 ;  /* 0x0000000448477211 */ /* 0x0c0fe200030f0eff */
[----:B------:R-:W-:Y:S01]  /*4770*/  VIADD R72, R72, UR4 ;  /* 0x0000000448487c36 */ /* 0x000fe20008000000 */
[----:B------:R1:W-:Y:S01]  /*4780*/  @P4 STG.E.U16 desc[UR14][R68.64], R73 ;  /* 0x0000004944004986 */ /* 0x0003e2000c10150e */
[----:B------:R-:W-:Y:S01]  /*4790*/  ISETP.LT.AND P4, PT, R0, UR5, !P0 ;  /* 0x0000000500007c0c */ /* 0x000fe2000c781270 */
[----:B------:R-:W-:Y:S01]  /*47a0*/  ULDC UR5, c[0x0][0x22c] ;  /* 0x00008b0000057ab9 */ /* 0x000fe20000000800 */
[----:B0-----:R-:W-:Y:S01]  /*47b0*/  VIADD R7, R5, 0x7 ;  /* 0x0000000705077836 */ /* 0x001fe20000000000 */
[CC--:B------:R-:W-:Y:S01]  /*47c0*/  LEA R6, P6, R72.reuse, R3.reuse, 0x1 ;  /* 0x0000000348067211 */ /* 0x0c0fe200078c08ff */
[C---:B------:R-:W-:Y:S01]  /*47d0*/  VIADD R0, R72.reuse, UR4 ;  /* 0x0000000448007c36 */ /* 0x040fe20008000000 */
[----:B------:R0:W-:Y:S02]  /*47e0*/  @P2 STG.E.U16 desc[UR14][R70.64], R17 ;  /* 0x0000001146002986 */ /* 0x0001e4000c10150e */
[----:B------:R-:W-:Y:S01]  /*47f0*/  ISETP.LT.AND P2, PT, R7, UR5, !P0 ;  /* 0x0000000507007c0c */ /* 0x000fe2000c741270 */
[----:B------:R-:W-:Y:S01]  /*4800*/  VIADD R16, R5, 0x8 ;  /* 0x0000000805107836 */ /* 0x000fe20000000000 */
[----:B------:R-:W-:Y:S01]  /*4810*/  LEA.HI.X.SX32 R7, R72, R4, 0x1, P6 ;  /* 0x0000000448077211 */ /* 0x000fe200030f0eff */
[----:B------:R-:W-:Y:S01]  /*4820*/  ULDC UR5, c[0x0][0x22c] ;  /* 0x00008b0000057ab9 */ /* 0x000fe20000000800 */
[----:B-1----:R-:W-:-:S02]  /*4830*/  LEA R68, P6, R0, R3, 0x1 ;  /* 0x0000000300447211 */ /* 0x002fc400078c08ff */
[----:B0-----:R-:W-:Y:S01]  /*4840*/  PRMT R71, R17, 0x7632, R71 ;  /* 0x0000763211477816 */ /* 0x001fe20000000047 */
[C---:B------:R-:W-:Y:S01]  /*4850*/  VIADD R70, R0.reuse, UR4 ;  /* 0x0000000400467c36 */ /* 0x040fe20008000000 */
[----:B------:R-:W-:-:S03]  /*4860*/  LEA.HI.X.SX32 R69, R0, R4, 0x1, P6 ;  /* 0x0000000400457211 */ /* 0x000fc600030f0eff */
[----:B------:R0:W-:Y:S01]  /*4870*/  @P1 STG.E.U16 desc[UR14][R6.64], R71 ;  /* 0x0000004706001986 */ /* 0x0001e2000c10150e */
[----:B------:R-:W-:Y:S01]  /*4880*/  ISETP.LT.AND P1, PT, R16, UR5, !P0 ;  /* 0x0000000510007c0c */ /* 0x000fe2000c721270 */
[C---:B------:R-:W-:Y:S01]  /*4890*/  VIADD R0, R5.reuse, 0x9 ;  /* 0x0000000905007836 */ /* 0x040fe20000000000 */
[C---:B------:R-:W-:Y:S01]  /*48a0*/  LEA R16, P6, R70.reuse, R3, 0x1 ;  /* 0x0000000346107211 */ /* 0x040fe200078c08ff */
[----:B------:R1:W-:Y:S01]  /*48b0*/  @P3 STG.E.U16 desc[UR14][R68.64], R18 ;  /* 0x0000001244003986 */ /* 0x0003e2000c10150e */
[----:B------:R-:W-:Y:S02]  /*48c0*/  ULDC UR5, c[0x0][0x22c] ;  /* 0x00008b0000057ab9 */ /* 0x000fe40000000800 */
[C---:B------:R-:W-:Y:S01]  /*48d0*/  LEA.HI.X.SX32 R17, R70.reuse, R4, 0x1, P6 ;  /* 0x0000000446117211 */ /* 0x040fe200030f0eff */
[----:B------:R-:W-:Y:S01]  /*48e0*/  VIADD R70, R70, UR4 ;  /* 0x0000000446467c36 */ /* 0x000fe20008000000 */
[----:B0-----:R-:W-:Y:S01]  /*48f0*/  PRMT R7, R18, 0x7632, R7 ;  /* 0x0000763212077816 */ /* 0x001fe20000000007 */
[----:B------:R-:W-:Y:S01]  /*4900*/  VIADD R71, R5, 0xa ;  /* 0x0000000a05477836 */ /* 0x000fe20000000000 */
[----:B------:R-:W-:-:S03]  /*4910*/  ISETP.LT.AND P3, PT, R0, UR5, !P0 ;  /* 0x0000000500007c0c */ /* 0x000fc6000c761270 */
[----:B------:R0:W-:Y:S01]  /*4920*/  @P5 STG.E.U16 desc[UR14][R16.64], R7 ;  /* 0x0000000710005986 */ /* 0x0001e2000c10150e */
[C---:B------:R-:W-:Y:S01]  /*4930*/  LEA R6, P5, R70.reuse, R3, 0x1 ;  /* 0x0000000346067211 */ /* 0x040fe200078a08ff */
[----:B------:R-:W-:Y:S01]  /*4940*/  VIADD R0, R70, UR4 ;  /* 0x0000000446007c36 */ /* 0x000fe20008000000 */
[----:B------:R-:W-:Y:S01]  /*4950*/  ULDC UR5, c[0x0][0x22c] ;  /* 0x00008b0000057ab9 */ /* 0x000fe20000000800 */
[----:B-1----:R-:W-:-:S03]  /*4960*/  VIADD R18, R5, 0xb ;  /* 0x0000000b05127836 */ /* 0x002fc60000000000 */
[-C--:B------:R-:W-:Y:S02]  /*4970*/  LEA R68, P6, R0, R3.reuse, 0x1 ;  /* 0x0000000300447211 */ /* 0x080fe400078c08ff */
[-C--:B0-----:R-:W-:Y:S02]  /*4980*/  LEA.HI.X.SX32 R7, R70, R4.reuse, 0x1, P5 ;  /* 0x0000000446077211 */ /* 0x081fe400028f0eff */
[----:B------:R-:W-:Y:S01]  /*4990*/  ISETP.LT.AND P5, PT, R71, UR5, !P0 ;  /* 0x0000000547007c0c */ /* 0x000fe2000c7a1270 */
[----:B------:R-:W-:Y:S02]  /*49a0*/  ULDC UR5, c[0x0][0x22c] ;  /* 0x00008b0000057ab9 */ /* 0x000fe40000000800 */
[----:B------:R0:W-:Y:S01]  /*49b0*/  @P4 STG.E.U16 desc[UR14][R6.64], R19 ;  /* 0x0000001306004986 */ /* 0x0001e2000c10150e */
[----:B------:R-:W-:Y:S01]  /*49c0*/  ISETP.LT.AND P4, PT, R18, UR5, !P0 ;  /* 0x0000000512007c0c */ /* 0x000fe2000c781270 */
[C---:B------:R-:W-:Y:S01]  /*49d0*/  VIADD R17, R0.reuse, UR4 ;  /* 0x0000000400117c36 */ /* 0x040fe20008000000 */
[----:B------:R-:W-:Y:S01]  /*49e0*/  LEA.HI.X.SX32 R69, R0, R4, 0x1, P6 ;  /* 0x0000000400457211 */ /* 0x000fe200030f0eff */
[----:B------:R-:W-:Y:S01]  /*49f0*/  VIADD R0, R5, 0xc ;  /* 0x0000000c05007836 */ /* 0x000fe20000000000 */
[----:B------:R-:W-:Y:S01]  /*4a00*/  PRMT R18, R19, 0x7632, R18 ;  /* 0x0000763213127816 */ /* 0x000fe20000000012 */
[----:B------:R-:W-:Y:S01]  /*4a10*/  ULDC UR5, c[0x0][0x22c] ;  /* 0x00008b0000057ab9 */ /* 0x000fe20000000800 */
[----:B------:R-:W-:-:S03]  /*4a20*/  LEA R16, P6, R17, R3, 0x1 ;  /* 0x0000000311107211 */ /* 0x000fc600078c08ff */
[----:B------:R1:W-:Y:S01]  /*4a30*/  @P2 STG.E.U16 desc[UR14][R68.64], R18 ;  /* 0x0000001244002986 */ /* 0x0003e2000c10150e */
[----:B------:R-:W-:Y:S01]  /*4a40*/  ISETP.LT.AND P2, PT, R0, UR5, !P0 ;  /* 0x0000000500007c0c */ /* 0x000fe2000c741270 */
[C---:B------:R-:W-:Y:S01]  /*4a50*/  VIADD R0, R17.reuse, UR4 ;  /* 0x0000000411007c36 */ /* 0x040fe20008000000 */
[-C--:B------:R-:W-:Y:S01]  /*4a60*/  LEA.HI.X.SX32 R17, R17, R4.reuse, 0x1, P6 ;  /* 0x0000000411117211 */ /* 0x080fe200030f0eff */
[----:B0-----:R-:W-:Y:S01]  /*4a70*/  VIADD R7, R5, 0xd ;  /* 0x0000000d05077836 */ /* 0x001fe20000000000 */
[----:B------:R-:W-:Y:S01]  /*4a80*/  ULDC UR5, c[0x0][0x22c] ;  /* 0x00008b0000057ab9 */ /* 0x000fe20000000800 */
[C---:B------:R-:W-:Y:S01]  /*4a90*/  VIADD R70, R0.reuse, UR4 ;  /* 0x0000000400467c36 */ /* 0x040fe20008000000 */
[C---:B------:R-:W-:Y:S01]  /*4aa0*/  LEA R6, P6, R0.reuse, R3, 0x1 ;  /* 0x0000000300067211 */ /* 0x040fe200078c08ff */
[----:B------:R0:W-:Y:S01]  /*4ab0*/  @P1 STG.E.U16 desc[UR14][R16.64], R12 ;  /* 0x0000000c10001986 */ /* 0x0001e2000c10150e */
[----:B------:R-:W-:Y:S01]  /*4ac0*/  ISETP.LT.AND P1, PT, R7, UR5, !P0 ;  /* 0x0000000507007c0c */ /* 0x000fe2000c721270 */
[----:B------:R-:W-:Y:S01]  /*4ad0*/  ULDC UR5, c[0x0][0x22c] ;  /* 0x00008b0000057ab9 */ /* 0x000fe20000000800 */
[----:B------:R-:W-:-:S02]  /*4ae0*/  LEA.HI.X.SX32 R7, R0, R4, 0x1, P6 ;  /* 0x0000000400077211 */ /* 0x000fc400030f0eff */
[----:B-1----:R-:W-:Y:S01]  /*4af0*/  LEA R18, P6, R70, R3, 0x1 ;  /* 0x0000000346127211 */ /* 0x002fe200078c08ff */
[----:B------:R-:W-:-:S03]  /*4b00*/  VIADD R0, R5, 0xe ;  /* 0x0000000e05007836 */ /* 0x000fc60000000000 */
[C---:B------:R-:W-:Y:S01]  /*4b10*/  LEA.HI.X.SX32 R19, R70.reuse, R4, 0x1, P6 ;  /* 0x0000000446137211 */ /* 0x040fe200030f0eff */
[----:B------:R-:W-:Y:S01]  /*4b20*/  VIADD R70, R70, UR4 ;  /* 0x0000000446467c36 */ /* 0x000fe20008000000 */
[----:B0-----:R-:W-:Y:S01]  /*4b30*/  PRMT R17, R12, 0x7632, R17 ;  /* 0x000076320c117816 */ /* 0x001fe20000000011 */
[----:B------:R-:W-:-:S03]  /*4b40*/  VIADD R12, R5, 0xf ;  /* 0x0000000f050c7836 */ /* 0x000fc60000000000 */
[-C--:B------:R-:W-:Y:S01]  /*4b50*/  LEA R16, P6, R70, R3.reuse, 0x1 ;  /* 0x0000000346107211 */ /* 0x080fe200078c08ff */
[----:B------:R0:W-:Y:S01]  /*4b60*/  @P3 STG.E.U16 desc[UR14][R6.64], R17 ;  /* 0x0000001106003986 */ /* 0x0001e2000c10150e */
[----:B------:R-:W-:Y:S01]  /*4b70*/  ISETP.LT.AND P3, PT, R0, UR5, !P0 ;  /* 0x0000000500007c0c */ /* 0x000fe2000c761270 */
[----:B------:R-:W-:Y:S01]  /*4b80*/  VIADD R0, R70, UR4 ;  /* 0x0000000446007c36 */ /* 0x000fe20008000000 */
[----:B------:R-:W-:Y:S01]  /*4b90*/  ULDC UR5, c[0x0][0x22c] ;  /* 0x00008b0000057ab9 */ /* 0x000fe20000000800 */
[----:B------:R1:W-:Y:S01]  /*4ba0*/  @P5 STG.E.U16 desc[UR14][R18.64], R13 ;  /* 0x0000000d12005986 */ /* 0x0003e2000c10150e */
[----:B------:R-:W-:Y:S01]  /*4bb0*/  ISETP.LT.AND P5, PT, R12, UR5, !P0 ;  /* 0x000000050c007c0c */ /* 0x000fe2000c7a1270 */
[----:B------:R-:W-:Y:S01]  /*4bc0*/  VIADD R12, R5, 0x10 ;  /* 0x00000010050c7836 */ /* 0x000fe20000000000 */
[----:B------:R-:W-:Y:S01]  /*4bd0*/  ULDC UR5, c[0x0][0x22c] ;  /* 0x00008b0000057ab9 */ /* 0x000fe20000000800 */
[----:B0-----:R-:W-:Y:S02]  /*4be0*/  LEA.HI.X.SX32 R17, R70, R4, 0x1, P6 ;  /* 0x0000000446117211 */ /* 0x001fe400030f0eff */
[----:B------:R-:W-:-:S02]  /*4bf0*/  LEA R6, P6, R0, R3, 0x1 ;  /* 0x0000000300067211 */ /* 0x000fc400078c08ff */
[----:B-1----:R-:W-:Y:S01]  /*4c00*/  PRMT R19, R13, 0x7632, R19 ;  /* 0x000076320d137816 */ /* 0x002fe20000000013 */
        /* <DEDUP_REMOVED lines=18> */
[----:B------:R-:W-:Y:S02]  /*4d30*/  LEA R6, P6, R0, R3, 0x1 ;  /* 0x0000000300067211 */ /* 0x000fe400078c08ff */
        /* <DEDUP_REMOVED lines=8> */
[----:B------:R-:W-:-:S02]  /*4dc0*/  ULDC UR5, c[0x0][0x22c] ;  /* 0x00008b0000057ab9 */ /* 0x000fc40000000800 */
[----:B------:R-:W-:Y:S02]  /*4dd0*/  LEA R12, P6, R13, R3, 0x1 ;  /* 0x000000030d0c7211 */ /* 0x000fe400078c08ff */
[----:B0-----:R-:W-:-:S05]  /*4de0*/  PRMT R17, R15, 0x7632, R17 ;  /* 0x000076320f117816 */ /* 0x001fca0000000011 */
[----:B------:R0:W-:Y:S01]  /*4df0*/  @P5 STG.E.U16 desc[UR14][R6.64], R17 ;  /* 0x0000001106005986 */ /* 0x0001e2000c10150e */
[----:B------:R-:W-:Y:S01]  /*4e00*/  ISETP.LT.AND P5, PT, R0, UR5, !P0 ;  /* 0x0000000500007c0c */ /* 0x000fe2000c7a1270 */
[C---:B------:R-:W-:Y:S01]  /*4e10*/  VIADD R0, R13.reuse, UR4 ;  /* 0x000000040d007c36 */ /* 0x040fe20008000000 */
[-C--:B------:R-:W-:Y:S01]  /*4e20*/  LEA.HI.X.SX32 R13, R13, R4.reuse, 0x1, P6 ;  /* 0x000000040d0d7211 */ /* 0x080fe200030f0eff */
[----:B------:R-:W-:Y:S01]  /*4e30*/  VIADD R15, R5, 0x15 ;  /* 0x00000015050f7836 */ /* 0x000fe20000000000 */
[----:B------:R-:W-:Y:S01]  /*4e40*/  ULDC UR5, c[0x0][0x22c] ;  /* 0x00008b0000057ab9 */ /* 0x000fe20000000800 */
[C---:B------:R-:W-:Y:S01]  /*4e50*/  VIADD R16, R0.reuse, UR4 ;  /* 0x0000000400107c36 */ /* 0x040fe20008000000 */
[C---:B------:R-:W-:Y:S01]  /*4e60*/  LEA R14, P6, R0.reuse, R3, 0x1 ;  /* 0x00000003000e7211 */ /* 0x040fe200078c08ff */
[----:B--2---:R1:W-:Y:S01]  /*4e70*/  @P4 STG.E.U16 desc[UR14][R12.64], R8 ;  /* 0x000000080c004986 */ /* 0x0043e2000c10150e */
[----:B------:R-:W-:Y:S01]  /*4e80*/  ISETP.LT.AND P4, PT, R15, UR5, !P0 ;  /* 0x000000050f007c0c */ /* 0x000fe2000c781270 */
[----:B------:R-:W-:Y:S01]  /*4e90*/  ULDC UR5, c[0x0][0x22c] ;  /* 0x00008b0000057ab9 */ /* 0x000fe20000000800 */
[----:B------:R-:W-:-:S02]  /*4ea0*/  LEA.HI.X.SX32 R15, R0, R4, 0x1, P6 ;  /* 0x00000004000f7211 */ /* 0x000fc400030f0eff */
[----:B0-----:R-:W-:Y:S01]  /*4eb0*/  LEA R6, P6, R16, R3, 0x1 ;  /* 0x0000000310067211 */ /* 0x001fe200078c08ff */
[----:B------:R-:W-:-:S03]  /*4ec0*/  VIADD R0, R5, 0x16 ;  /* 0x0000001605007836 */ /* 0x000fc60000000000 */
[C---:B------:R-:W-:Y:S01]  /*4ed0*/  LEA.HI.X.SX32 R7, R16.reuse, R4, 0x1, P6 ;  /* 0x0000000410077211 */ /* 0x040fe200030f0eff */
[----:B------:R-:W-:Y:S01]  /*4ee0*/  VIADD R16, R16, UR4 ;  /* 0x0000000410107c36 */ /* 0x000fe20008000000 */
[----:B-1----:R-:W-:Y:S01]  /*4ef0*/  PRMT R13, R8, 0x7632, R13 ;  /* 0x00007632080d7816 */ /* 0x002fe2000000000d */
        /* <DEDUP_REMOVED lines=8> */
[----:B------:R-:W-:Y:S01]  /*4f80*/  VIADD R8, R0, UR4 ;  /* 0x0000000400087c36 */ /* 0x000fe20008000000 */
[----:B------:R-:W-:Y:S01]  /*4f90*/  ULDC UR5, c[0x0][0x22c] ;  /* 0x00008b0000057ab9 */ /* 0x000fe20000000800 */
[----:B0-----:R-:W-:Y:S02]  /*4fa0*/  LEA.HI.X.SX32 R13, R16, R4, 0x1, P6 ;  /* 0x00000004100d7211 */ /* 0x001fe400030f0eff */
[----:B------:R-:W-:-:S02]  /*4fb0*/  LEA R14, P6, R0, R3, 0x1 ;  /* 0x00000003000e7211 */ /* 0x000fc400078c08ff */
[----:B-1----:R-:W-:Y:S02]  /*4fc0*/  PRMT R7, R9, 0x7632, R7 ;  /* 0x0000763209077816 */ /* 0x002fe40000000007 */
[-C--:B------:R-:W-:Y:S02]  /*4fd0*/  LEA.HI.X.SX32 R15, R0, R4.reuse, 0x1, P6 ;  /* 0x00000004000f7211 */ /* 0x080fe400030f0eff */
[C---:B------:R-:W-:Y:S01]  /*4fe0*/  LEA R6, P6, R8.reuse, R3, 0x1 ;  /* 0x0000000308067211 */ /* 0x040fe200078c08ff */
[----:B------:R0:W-:Y:S01]  /*4ff0*/  @P3 STG.E.U16 desc[UR14][R12.64], R7 ;  /* 0x000000070c003986 */ /* 0x0001e2000c10150e */
[C---:B------:R-:W-:Y:S02]  /*5000*/  VIADD R16, R5.reuse, 0x18 ;  /* 0x0000001805107836 */ /* 0x040fe40000000000 */
[----:B------:R-:W-:Y:S01]  /*5010*/  VIADD R0, R8, UR4 ;  /* 0x0000000408007c36 */ /* 0x000fe20008000000 */
[----:B------:R1:W-:Y:S01]  /*5020*/  @P5 STG.E.U16 desc[UR14][R14.64], R10 ;  /* 0x0000000a0e005986 */ /* 0x0003e2000c10150e */
[----:B------:R-:W-:Y:S01]  /*5030*/  VIADD R9, R5, 0x19 ;  /* 0x0000001905097836 */ /* 0x000fe20000000000 */
[----:B------:R-:W-:Y:S01]  /*5040*/  ISETP.LT.AND P3, PT, R16, UR5, !P0 ;  /* 0x0000000510007c0c */ /* 0x000fe2000c761270 */
[----:B------:R-:W-:Y:S01]  /*5050*/  ULDC UR5, c[0x0][0x22c] ;  /* 0x00008b0000057ab9 */ /* 0x000fe20000000800 */
[----:B0-----:R-:W-:-:S02]  /*5060*/  LEA.HI.X.SX32 R7, R8, R4, 0x1, P6 ;  /* 0x0000000408077211 */ /* 0x001fc400030f0eff */
[----:B------:R-:W-:Y:S01]  /*5070*/  PRMT R13, R10, 0x7632, R13 ;  /* 0x000076320a0d7816 */ /* 0x000fe2000000000d */
[----:B------:R-:W-:-:S04]  /*5080*/  VIADD R12, R5, 0x1a ;  /* 0x0000001a050c7836 */ /* 0x000fc80000000000 */
[----:B------:R0:W-:Y:S01]  /*5090*/  @P4 STG.E.U16 desc[UR14][R6.64], R13 ;  /* 0x0000000d06004986 */ /* 0x0001e2000c10150e */
[CC--:B------:R-:W-:Y:S01]  /*50a0*/  LEA R8, P4, R0.reuse, R3.reuse, 0x1 ;  /* 0x0000000300087211 */ /* 0x0c0fe200078808ff */
[C---:B-1----:R-:W-:Y:S01]  /*50b0*/  VIADD R10, R0.reuse, UR4 ;  /* 0x00000004000a7c36 */ /* 0x042fe20008000000 */
[----:B------:R-:W-:Y:S01]  /*50c0*/  ISETP.LT.AND P5, PT, R9, UR5, !P0 ;  /* 0x0000000509007c0c */ /* 0x000fe2000c7a1270 */
[----:B------:R-:W-:Y:S01]  /*50d0*/  ULDC UR5, c[0x0][0x22c] ;  /* 0x00008b0000057ab9 */ /* 0x000fe20000000800 */
[-C--:B------:R-:W-:Y:S01]  /*50e0*/  LEA.HI.X.SX32 R9, R0, R4.reuse, 0x1, P4 ;  /* 0x0000000400097211 */ /* 0x080fe200020f0eff */
[C---:B------:R-:W-:Y:S01]  /*50f0*/  VIADD R0, R5.reuse, 0x1b ;  /* 0x0000001b05007836 */ /* 0x040fe20000000000 */
[----:B------:R-:W-:Y:S01]  /*5100*/  ISETP.LT.AND P4, PT, R12, UR5, !P0 ;  /* 0x000000050c007c0c */ /* 0x000fe2000c781270 */
[----:B------:R-:W-:Y:S01]  /*5110*/  ULDC UR5, c[0x0][0x22c] ;  /* 0x00008b0000057ab9 */ /* 0x000fe20000000800 */
[-C--:B------:R-:W-:Y:S01]  /*5120*/  LEA R12, P6, R10, R3.reuse, 0x1 ;  /* 0x000000030a0c7211 */ /* 0x080fe200078c08ff */
[----:B------:R1:W-:Y:S01]  /*5130*/  @P2 STG.E.U16 desc[UR14][R8.64], R11 ;  /* 0x0000000b08002986 */ /* 0x0003e2000c10150e */
[----:B------:R-:W-:Y:S01]  /*5140*/  ISETP.LT.AND P2, PT, R0, UR5, !P0 ;  /* 0x0000000500007c0c */ /* 0x000fe2000c741270 */
[C---:B------:R-:W-:Y:S01]  /*5150*/  VIADD R0, R10.reuse, UR4 ;  /* 0x000000040a007c36 */ /* 0x040fe20008000000 */
[----:B0-----:R-:W-:Y:S01]  /*5160*/  LEA.HI.X.SX32 R13, R10, R4, 0x1, P6 ;  /* 0x000000040a0d7211 */ /* 0x001fe200030f0eff */
[----:B------:R-:W-:Y:S01]  /*5170*/  VIADD R7, R5, 0x1c ;  /* 0x0000001c05077836 */ /* 0x000fe20000000000 */
[----:B------:R-:W-:Y:S01]  /*5180*/  PRMT R14, R11, 0x7632, R14 ;  /* 0x000076320b0e7816 */ /* 0x000fe2000000000e */
[----:B------:R-:W-:Y:S01]  /*5190*/  ULDC UR5, c[0x0][0x22c] ;  /* 0x00008b0000057ab9 */ /* 0x000fe20000000800 */
[C---:B------:R-:W-:Y:S01]  /*51a0*/  LEA R6, P6, R0.reuse, R3, 0x1 ;  /* 0x0000000300067211 */ /* 0x040fe200078c08ff */
[----:B------:R-:W-:-:S02]  /*51b0*/  VIADD R10, R0, UR4 ;  /* 0x00000004000a7c36 */ /* 0x000fc40008000000 */
[----:B------:R0:W-:Y:S01]  /*51c0*/  @P1 STG.E.U16 desc[UR14][R12.64], R14 ;  /* 0x0000000e0c001986 */ /* 0x0001e2000c10150e */
[----:B------:R-:W-:Y:S01]  /*51d0*/  ISETP.LT.AND P1, PT, R7, UR5, !P0 ;  /* 0x0000000507007c0c */ /* 0x000fe2000c721270 */
[----:B-1----:R-:W-:Y:S01]  /*51e0*/  VIADD R9, R5, 0x1d ;  /* 0x0000001d05097836 */ /* 0x002fe20000000000 */
[-C--:B------:R-:W-:Y:S01]  /*51f0*/  LEA.HI.X.SX32 R7, R0, R4.reuse, 0x1, P6 ;  /* 0x0000000400077211 */ /* 0x080fe200030f0eff */
[C---:B------:R-:W-:Y:S01]  /*5200*/  VIADD R0, R10.reuse, UR4 ;  /* 0x000000040a007c36 */ /* 0x040fe20008000000 */
[C---:B------:R-:W-:Y:S01]  /*5210*/  LEA R8, P6, R10.reuse, R3, 0x1 ;  /* 0x000000030a087211 */ /* 0x040fe200078c08ff */
[----:B------:R-:W-:Y:S02]  /*5220*/  ULDC UR5, c[0x0][0x22c] ;  /* 0x00008b0000057ab9 */ /* 0x000fe40000000800 */
[----:B---3--:R1:W-:Y:S01]  /*5230*/  @P3 STG.E.U16 desc[UR14][R6.64], R20 ;  /* 0x0000001406003986 */ /* 0x0083e2000c10150e */
[----:B------:R-:W-:Y:S01]  /*5240*/  ISETP.LT.AND P3, PT, R9, UR5, !P0 ;  /* 0x0000000509007c0c */ /* 0x000fe2000c761270 */
[----:B------:R-:W-:Y:S01]  /*5250*/  ULDC UR5, c[0x0][0x22c] ;  /* 0x00008b0000057ab9 */ /* 0x000fe20000000800 */
[----:B------:R-:W-:-:S02]  /*5260*/  LEA.HI.X.SX32 R9, R10, R4, 0x1, P6 ;  /* 0x000000040a097211 */ /* 0x000fc400030f0eff */
[-C--:B------:R-:W-:Y:S01]  /*5270*/  LEA R10, P6, R0, R3.reuse, 0x1 ;  /* 0x00000003000a7211 */ /* 0x080fe200078c08ff */
[C---:B0-----:R-:W-:Y:S01]  /*5280*/  VIADD R12, R5.reuse, 0x1e ;  /* 0x0000001e050c7836 */ /* 0x041fe20000000000 */
[----:B------:R-:W-:Y:S02]  /*5290*/  PRMT R13, R20, 0x7632, R13 ;  /* 0x00007632140d7816 */ /* 0x000fe4000000000d */
[CC--:B------:R-:W-:Y:S01]  /*52a0*/  LEA.HI.X.SX32 R11, R0.reuse, R4.reuse, 0x1, P6 ;  /* 0x00000004000b7211 */ /* 0x0c0fe200030f0eff */
[----:B------:R-:W-:Y:S02]  /*52b0*/  VIADD R0, R0, UR4 ;  /* 0x0000000400007c36 */ /* 0x000fe40008000000 */
[----:B------:R0:W-:Y:S01]  /*52c0*/  @P5 STG.E.U16 desc[UR14][R8.64], R13 ;  /* 0x0000000d08005986 */ /* 0x0001e2000c10150e */
[----:B-1----:R-:W-:Y:S01]  /*52d0*/  VIADD R7, R5, 0x1f ;  /* 0x0000001f05077836 */ /* 0x002fe20000000000 */
[----:B------:R-:W-:Y:S01]  /*52e0*/  ISETP.LT.AND P5, PT, R12, UR5, !P0 ;  /* 0x000000050c007c0c */ /* 0x000fe2000c7a1270 */
[C---:B------:R-:W-:Y:S01]  /*52f0*/  VIADD R12, R0.reuse, UR4 ;  /* 0x00000004000c7c36 */ /* 0x040fe20008000000 */
[CC--:B------:R-:W-:Y:S01]  /*5300*/  LEA R6, P6, R0.reuse, R3.reuse, 0x1 ;  /* 0x0000000300067211 */ /* 0x0c0fe200078c08ff */
[----:B------:R-:W-:Y:S01]  /*5310*/  ULDC UR5, c[0x0][0x22c] ;  /* 0x00008b0000057ab9 */ /* 0x000fe20000000800 */
[----:B------:R1:W-:Y:S01]  /*5320*/  @P4 STG.E.U16 desc[UR14][R10.64], R21 ;  /* 0x000000150a004986 */ /* 0x0003e2000c10150e */
[----:B------:R-:W-:Y:S01]  /*5330*/  ISETP.LT.AND P4, PT, R7, UR5, !P0 ;  /* 0x0000000507007c0c */ /* 0x000fe2000c781270 */
[----:B------:R-:W-:Y:S01]  /*5340*/  ULDC UR5, c[0x0][0x22c] ;  /* 0x00008b0000057ab9 */ /* 0x000fe20000000800 */
[----:B------:R-:W-:Y:S01]  /*5350*/  LEA.HI.X.SX32 R7, R0, R4, 0x1, P6 ;  /* 0x0000000400077211 */ /* 0x000fe200030f0eff */
[C---:B------:R-:W-:Y:S01]  /*5360*/  VIADD R0, R12.reuse, UR4 ;  /* 0x000000040c007c36 */ /* 0x040fe20008000000 */
[----:B0-----:R-:W-:-:S04]  /*5370*/  LEA R8, P6, R12, R3, 0x1 ;  /* 0x000000030c087211 */ /* 0x001fc800078c08ff */
[-C--:B------:R-:W-:Y:S02]  /*5380*/  LEA.HI.X.SX32 R9, R12, R4.reuse, 0x1, P6 ;  /* 0x000000040c097211 */ /* 0x080fe400030f0eff */
[----:B-1----:R-:W-:Y:S02]  /*5390*/  PRMT R11, R21, 0x7632, R11 ;  /* 0x00007632150b7816 */ /* 0x002fe4000000000b */
[C---:B------:R-:W-:Y:S01]  /*53a0*/  LEA R10, P6, R0.reuse, R3, 0x1 ;  /* 0x00000003000a7211 */ /* 0x040fe200078c08ff */
[C---:B------:R-:W-:Y:S02]  /*53b0*/  VIADD R13, R5.reuse, 0x20 ;  /* 0x00000020050d7836 */ /* 0x040fe40000000000 */
[----:B------:R0:W-:Y:S01]  /*53c0*/  @P2 STG.E.U16 desc[UR14][R6.64], R11 ;  /* 0x0000000b06002986 */ /* 0x0001e2000c10150e */
[----:B------:R-:W-:Y:S02]  /*53d0*/  VIADD R12, R5, 0x21 ;  /* 0x00000021050c7836 */ /* 0x000fe40000000000 */
[----:B------:R-:W-:Y:S01]  /*53e0*/  ISETP.LT.AND P2, PT, R13, UR5, !P0 ;  /* 0x000000050d007c0c */ /* 0x000fe2000c741270 */
[----:B------:R1:W-:Y:S01]  /*53f0*/  @P1 STG.E.U16 desc[UR14][R8.64], R22 ;  /* 0x0000001608001986 */ /* 0x0003e2000c10150e */
[----:B------:R-:W-:Y:S01]  /*5400*/  ULDC UR5, c[0x0][0x22c] ;  /* 0x00008b0000057ab9 */ /* 0x000fe20000000800 */
[C---:B0-----:R-:W-:Y:S01]  /*5410*/  LEA.HI.X.SX32 R11, R0.reuse, R4, 0x1, P6 ;  /* 0x00000004000b7211 */ /* 0x041fe200030f0eff */
[----:B------:R-:W-:Y:S01]  /*5420*/  VIADD R0, R0, UR4 ;  /* 0x0000000400007c36 */ /* 0x000fe20008000000 */
[----:B------:R-:W-:-:S02]  /*5430*/  PRMT R7, R22, 0x7632, R7 ;  /* 0x0000763216077816 */ /* 0x000fc40000000007 */
[----:B------:R-:W-:-:S03]  /*5440*/  ISETP.LT.AND P1, PT, R12, UR5, !P0 ;  /* 0x000000050c007c0c */ /* 0x000fc6000c721270 */
[----:B------:R0:W-:Y:S01]  /*5450*/  @P3 STG.E.U16 desc[UR14][R10.64], R7 ;  /* 0x000000070a003986 */ /* 0x0001e2000c10150e */
[CC--:B------:R-:W-:Y:S01]  /*5460*/  LEA R6, P3, R0.reuse, R3.reuse, 0x1 ;  /* 0x0000000300067211 */ /* 0x0c0fe200078608ff */
[C---:B------:R-:W-:Y:S01]  /*5470*/  VIADD R12, R5.reuse, 0x22 ;  /* 0x00000022050c7836 */ /* 0x040fe20000000000 */
[----:B------:R-:W-:Y:S01]  /*5480*/  ULDC UR5, c[0x0][0x22c] ;  /* 0x00008b0000057ab9 */ /* 0x000fe20000000800 */
[C---:B-1----:R-:W-:Y:S01]  /*5490*/  VIADD R9, R0.reuse, UR4 ;  /* 0x0000000400097c36 */ /* 0x042fe20008000000 */
[-C--:B0-----:R-:W-:Y:S01]  /*54a0*/  LEA.HI.X.SX32 R7, R0, R4.reuse, 0x1, P3 ;  /* 0x0000000400077211 */ /* 0x081fe200018f0eff */
[----:B------:R-:W-:Y:S01]  /*54b0*/  VIADD R0, R5, 0x23 ;  /* 0x0000002305007836 */ /* 0x000fe20000000000 */
[----:B------:R-:W-:Y:S01]  /*54c0*/  ISETP.LT.AND P3, PT, R12, UR5, !P0 ;  /* 0x000000050c007c0c */ /* 0x000fe2000c761270 */
[----:B------:R-:W-:Y:S01]  /*54d0*/  ULDC UR5, c[0x0][0x22c] ;  /* 0x00008b0000057ab9 */ /* 0x000fe20000000800 */
[CC--:B------:R-:W-:Y:S01]  /*54e0*/  LEA R8, P6, R9.reuse, R3.reuse, 0x1 ;  /* 0x0000000309087211 */ /* 0x0c0fe200078c08ff */
[----:B------:R0:W-:Y:S01]  /*54f0*/  @P5 STG.E.U16 desc[UR14][R6.64], R23 ;  /* 0x0000001706005986 */ /* 0x0001e2000c10150e */
[----:B------:R-:W-:Y:S01]  /*5500*/  ISETP.LT.AND P5, PT, R0, UR5, !P0 ;  /* 0x0000000500007c0c */ /* 0x000fe2000c7a1270 */
[C---:B------:R-:W-:Y:S01]  /*5510*/  VIADD R0, R9.reuse, UR4 ;  /* 0x0000000409007c36 */ /* 0x040fe20008000000 */
[----:B------:R-:W-:Y:S01]  /*5520*/  LEA.HI.X.SX32 R9, R9, R4, 0x1, P6 ;  /* 0x0000000409097211 */ /* 0x000fe200030f0eff */
[----:B------:R-:W-:Y:S01]  /*5530*/  VIADD R11, R5, 0x24 ;  /* 0x00000024050b7836 */ /* 0x000fe20000000000 */
[----:B------:R-:W-:Y:S01]  /*5540*/  PRMT R13, R23, 0x7632, R13 ;  /* 0x00007632170d7816 */ /* 0x000fe2000000000d */
[----:B------:R-:W-:Y:S01]  /*5550*/  ULDC UR5, c[0x0][0x22c] ;  /* 0x00008b0000057ab9 */ /* 0x000fe20000000800 */
[C---:B------:R-:W-:Y:S01]  /*5560*/  LEA R10, P6, R0.reuse, R3, 0x1 ;  /* 0x00000003000a7211 */ /* 0x040fe200078c08ff */
[----:B------:R-:W-:-:S02]  /*5570*/  VIADD R12, R0, UR4 ;  /* 0x00000004000c7c36 */ /* 0x000fc40008000000 */
[----:B------:R1:W-:Y:S01]  /*5580*/  @P4 STG.E.U16 desc[UR14][R8.64], R13 ;  /* 0x0000000d08004986 */ /* 0x0003e2000c10150e */
[----:B------:R-:W-:Y:S01]  /*5590*/  ISETP.LT.AND P4, PT, R11, UR5, !P0 ;  /* 0x000000050b007c0c */ /* 0x000fe2000c781270 */
[----:B0-----:R-:W-:Y:S01]  /*55a0*/  VIADD R7, R5, 0x25 ;  /* 0x0000002505077836 */ /* 0x001fe20000000000 */
[-C--:B------:R-:W-:Y:S01]  /*55b0*/  LEA.HI.X.SX32 R11, R0, R4.reuse, 0x1, P6 ;  /* 0x00000004000b7211 */ /* 0x080fe200030f0eff */
[C---:B------:R-:W-:Y:S01]  /*55c0*/  VIADD R0, R12.reuse, UR4 ;  /* 0x000000040c007c36 */ /* 0x040fe20008000000 */
[C---:B------:R-:W-:Y:S01]  /*55d0*/  LEA R6, P6, R12.reuse, R3, 0x1 ;  /* 0x000000030c067211 */ /* 0x040fe200078c08ff */
[----:B------:R-:W-:Y:S02]  /*55e0*/  ULDC UR5, c[0x0][0x22c] ;  /* 0x00008b0000057ab9 */ /* 0x000fe40000000800 */
[----:B----4-:R0:W-:Y:S01]  /*55f0*/  @P2 STG.E.U16 desc[UR14][R10.64], R24 ;  /* 0x000000180a002986 */ /* 0x0101e2000c10150e */
[----:B------:R-:W-:Y:S01]  /*5600*/  ISETP.LT.AND P2, PT, R7, UR5, !P0 ;  /* 0x0000000507007c0c */ /* 0x000fe2000c741270 */
[----:B------:R-:W-:Y:S01]  /*5610*/  ULDC UR5, c[0x0][0x22c] ;  /* 0x00008b0000057ab9 */ /* 0x000fe20000000800 */
[----:B------:R-:W-:-:S02]  /*5620*/  LEA.HI.X.SX32 R7, R12, R4, 0x1, P6 ;  /* 0x000000040c077211 */ /* 0x000fc400030f0eff */
[-C--:B-1----:R-:W-:Y:S01]  /*5630*/  LEA R8, P6, R0, R3.reuse, 0x1 ;  /* 0x0000000300087211 */ /* 0x082fe200078c08ff */
[C---:B------:R-:W-:Y:S01]  /*5640*/  VIADD R12, R5.reuse, 0x26 ;  /* 0x00000026050c7836 */ /* 0x040fe20000000000 */
[----:B------:R-:W-:Y:S02]  /*5650*/  PRMT R13, R24, 0x7632, R13 ;  /* 0x00007632180d7816 */ /* 0x000fe4000000000d */
[CC--:B------:R-:W-:Y:S01]  /*5660*/  LEA.HI.X.SX32 R9, R0.reuse, R4.reuse, 0x1, P6 ;  /* 0x0000000400097211 */ /* 0x0c0fe200030f0eff */
[----:B------:R-:W-:Y:S02]  /*5670*/  VIADD R0, R0, UR4 ;  /* 0x0000000400007c36 */ /* 0x000fe40008000000 */
[----:B------:R1:W-:Y:S01]  /*5680*/  @P1 STG.E.U16 desc[UR14][R6.64], R13 ;  /* 0x0000000d06001986 */ /* 0x0003e2000c10150e */
[----:B0-----:R-:W-:Y:S01]  /*5690*/  VIADD R11, R5, 0x27 ;  /* 0x00000027050b7836 */ /* 0x001fe20000000000 */
        /* <DEDUP_REMOVED lines=9> */
[----:B-1----:R-:W-:-:S04]  /*5730*/  LEA R6, P6, R12, R3, 0x1 ;  /* 0x000000030c067211 */ /* 0x002fc800078c08ff */
[-C--:B------:R-:W-:Y:S02]  /*5740*/  LEA.HI.X.SX32 R7, R12, R4.reuse, 0x1, P6 ;  /* 0x000000040c077211 */ /* 0x080fe400030f0eff */
[----:B0-----:R-:W-:Y:S02]  /*5750*/  PRMT R9, R25, 0x7632, R9 ;  /* 0x0000763219097816 */ /* 0x001fe40000000009 */
        /* <DEDUP_REMOVED lines=37> */
[----:B------:R0:W-:Y:S01]  /*59b0*/  @P5 STG.E.U16 desc[UR14][R8.64], R28 ;  /* 0x0000001c08005986 */ /* 0x0001e2000c10150e */
        /* <DEDUP_REMOVED lines=248> */
[----:B0-----:R-:W-:Y:S01]  /*6940*/  VIADD R7, R5, 0x4f ;  /* 0x0000004f05077836 */ /* 0x001fe20000000000 */
[----:B------:R0:W-:Y:S01]  /*6950*/  @P1 STG.E.U16 desc[UR14][R8.64], R13 ;  /* 0x0000000d08001986 */ /* 0x0001e2000c10150e */
[----:B------:R-:W-:Y:S01]  /*6960*/  ISETP.LT.AND P1, PT, R12, UR5, !P0 ;  /* 0x000000050c007c0c */ /* 0x000fe2000c721270 */
[----:B------:R-:W-:Y:S01]  /*6970*/  ULDC UR5, c[0x0][0x22c] ;  /* 0x00008b0000057ab9 */ /* 0x000fe20000000800 */
[CC--:B------:R-:W-:Y:S01]  /*6980*/  LEA R6, P6, R0.reuse, R3.reuse, 0x1 ;  /* 0x0000000300067211 */ /* 0x0c0fe200078c08ff */
[C---:B------:R-:W-:Y:S01]  /*6990*/  VIADD R12, R0.reuse, UR4 ;  /* 0x00000004000c7c36 */ /* 0x040fe20008000000 */
[----:B------:R1:W-:Y:S01]  /*69a0*/  @P3 STG.E.U16 desc[UR14][R10.64], R45 ;  /* 0x0000002d0a003986 */ /* 0x0003e2000c10150e */
[----:B------:R-:W-:Y:S01]  /*69b0*/  ISETP.LT.AND P3, PT, R7, UR5, !P0 ;  /* 0x0000000507007c0c */ /* 0x000fe2000c761270 */
[----:B------:R-:W-:Y:S01]  /*69c0*/  ULDC UR5, c[0x0][0x22c] ;  /* 0x00008b0000057ab9 */ /* 0x000fe20000000800 */
[----:B------:R-:W-:Y:S01]  /*69d0*/  LEA.HI.X.SX32 R7, R0, R4, 0x1, P6 ;  /* 0x0000000400077211 */ /* 0x000fe200030f0eff */
[C---:B------:R-:W-:Y:S01]  /*69e0*/  VIADD R0, R12.reuse, UR4 ;  /* 0x000000040c007c36 */ /* 0x040fe20008000000 */
[----:B0-----:R-:W-:-:S02]  /*69f0*/  LEA R8, P6, R12, R3, 0x1 ;  /* 0x000000030c087211 */ /* 0x001fc400078c08ff */
[----:B-1----:R-:W-:Y:S01]  /*6a00*/  PRMT R11, R45, 0x7632, R11 ;  /* 0x000076322d0b7816 */ /* 0x002fe2000000000b */
[----:B------:R-:W-:-:S04]  /*6a10*/  VIADD R13, R5, 0x50 ;  /* 0x00000050050d7836 */ /* 0x000fc80000000000 */
[----:B------:R0:W-:Y:S01]  /*6a20*/  @P5 STG.E.U16 desc[UR14][R6.64], R11 ;  /* 0x0000000b06005986 */ /* 0x0001e2000c10150e */
[----:B------:R-:W-:Y:S02]  /*6a30*/  LEA R10, P5, R0, R3, 0x1 ;  /* 0x00000003000a7211 */ /* 0x000fe400078a08ff */
[-C--:B------:R-:W-:Y:S01]  /*6a40*/  LEA.HI.X.SX32 R9, R12, R4.reuse, 0x1, P6 ;  /* 0x000000040c097211 */ /* 0x080fe200030f0eff */
[----:B------:R-:W-:Y:S01]  /*6a50*/  VIADD R12, R5, 0x51 ;  /* 0x00000051050c7836 */ /* 0x000fe20000000000 */
[----:B------:R-:W-:Y:S01]  /*6a60*/  ISETP.LT.AND P6, PT, R13, UR5, !P0 ;  /* 0x000000050d007c0c */ /* 0x000fe2000c7c1270 */
[----:B------:R-:W-:Y:S02]  /*6a70*/  ULDC UR5, c[0x0][0x22c] ;  /* 0x00008b0000057ab9 */ /* 0x000fe40000000800 */
[----:B------:R1:W-:Y:S01]  /*6a80*/  @P4 STG.E.U16 desc[UR14][R8.64], R46 ;  /* 0x0000002e08004986 */ /* 0x0003e2000c10150e */
[C---:B0-----:R-:W-:Y:S01]  /*6a90*/  LEA.HI.X.SX32 R11, R0.reuse, R4, 0x1, P5 ;  /* 0x00000004000b7211 */ /* 0x041fe200028f0eff */
[----:B------:R-:W-:Y:S01]  /*6aa0*/  VIADD R0, R0, UR4 ;  /* 0x0000000400007c36 */ /* 0x000fe20008000000 */
[----:B------:R-:W-:Y:S01]  /*6ab0*/  PRMT R7, R46, 0x7632, R7 ;  /* 0x000076322e077816 */ /* 0x000fe20000000007 */
[----:B------:R-:W-:Y:S01]  /*6ac0*/  VIADD R13, R5, 0x52 ;  /* 0x00000052050d7836 */ /* 0x000fe20000000000 */
[----:B------:R-:W-:-:S03]  /*6ad0*/  ISETP.LT.AND P5, PT, R12, UR5, !P0 ;  /* 0x000000050c007c0c */ /* 0x000fc6000c7a1270 */
[----:B------:R0:W-:Y:S01]  /*6ae0*/  @P2 STG.E.U16 desc[UR14][R10.64], R7 ;  /* 0x000000070a002986 */ /* 0x0001e2000c10150e */
[C---:B------:R-:W-:Y:S01]  /*6af0*/  LEA R6, P2, R0.reuse, R3, 0x1 ;  /* 0x0000000300067211 */ /* 0x040fe200078408ff */
[----:B------:R-:W-:Y:S01]  /*6b00*/  VIADD R12, R0, UR4 ;  /* 0x00000004000c7c36 */ /* 0x000fe20008000000 */
[----:B------:R-:W-:-:S04]  /*6b10*/  ULDC UR5, c[0x0][0x22c] ;  /* 0x00008b0000057ab9 */ /* 0x000fc80000000800 */
[----:B-1----:R-:W-:Y:S02]  /*6b20*/  LEA R8, P4, R12, R3, 0x1 ;  /* 0x000000030c087211 */ /* 0x002fe400078808ff */
[-C--:B0-----:R-:W-:Y:S01]  /*6b30*/  LEA.HI.X.SX32 R7, R0, R4.reuse, 0x1, P2 ;  /* 0x0000000400077211 */ /* 0x081fe200010f0eff */
[----:B------:R-:W-:Y:S01]  /*6b40*/  VIADD R0, R5, 0x53 ;  /* 0x0000005305007836 */ /* 0x000fe20000000000 */
[----:B------:R-:W-:Y:S01]  /*6b50*/  ISETP.LT.AND P2, PT, R13, UR5, !P0 ;  /* 0x000000050d007c0c */ /* 0x000fe2000c741270 */
[----:B------:R-:W-:Y:S02]  /*6b60*/  ULDC UR5, c[0x0][0x22c] ;  /* 0x00008b0000057ab9 */ /* 0x000fe40000000800 */
[----:B------:R0:W-:Y:S01]  /*6b70*/  @P1 STG.E.U16 desc[UR14][R6.64], R47 ;  /* 0x0000002f06001986 */ /* 0x0001e2000c10150e */
[----:B------:R-:W-:Y:S01]  /*6b80*/  ISETP.LT.AND P1, PT, R0, UR5, !P0 ;  /* 0x0000000500007c0c */ /* 0x000fe2000c721270 */
[----:B------:R-:W-:Y:S01]  /*6b90*/  VIADD R0, R5, 0x54 ;  /* 0x0000005405007836 */ /* 0x000fe20000000000 */
[C---:B------:R-:W-:Y:S01]  /*6ba0*/  LEA.HI.X.SX32 R9, R12.reuse, R4, 0x1, P4 ;  /* 0x000000040c097211 */ /* 0x040fe200020f0eff */
[----:B------:R-:W-:Y:S01]  /*6bb0*/  VIADD R12, R12, UR4 ;  /* 0x000000040c0c7c36 */ /* 0x000fe20008000000 */
[----:B------:R-:W-:-:S02]  /*6bc0*/  ULDC UR5, c[0x0][0x22c] ;  /* 0x00008b0000057ab9 */ /* 0x000fc40000000800 */
[----:B------:R-:W-:Y:S02]  /*6bd0*/  ISETP.LT.AND P4, PT, R0, UR5, !P0 ;  /* 0x0000000500007c0c */ /* 0x000fe4000c781270 */
[----:B0-----:R-:W-:Y:S01]  /*6be0*/  PRMT R7, R47, 0x7632, R7 ;  /* 0x000076322f077816 */ /* 0x001fe20000000007 */
[C---:B------:R-:W-:Y:S01]  /*6bf0*/  VIADD R0, R12.reuse, UR4 ;  /* 0x000000040c007c36 */ /* 0x040fe20008000000 */
[----:B------:R-:W-:Y:S01]  /*6c00*/  ULDC UR4, c[0x0][0x248] ;  /* 0x0000920000047ab9 */ /* 0x000fe20000000800 */
[----:B------:R-:W-:Y:S01]  /*6c10*/  VIADD R13, R5, 0x55 ;  /* 0x00000055050d7836 */ /* 0x000fe20000000000 */
[----:B------:R-:W-:Y:S01]  /*6c20*/  ULDC UR5, c[0x0][0x22c] ;  /* 0x00008b0000057ab9 */ /* 0x000fe20000000800 */
[----:B------:R0:W-:Y:S01]  /*6c30*/  @P3 STG.E.U16 desc[UR14][R8.64], R7 ;  /* 0x0000000708003986 */ /* 0x0001e2000c10150e */
[----:B------:R-:W-:-:S04]  /*6c40*/  LEA R10, P3, R12, R3, 0x1 ;  /* 0x000000030c0a7211 */ /* 0x000fc800078608ff */
[-C--:B------:R-:W-:Y:S01]  /*6c50*/  LEA.HI.X.SX32 R11, R12, R4.reuse, 0x1, P3 ;  /* 0x000000040c0b7211 */ /* 0x080fe200018f0eff */
[C---:B------:R-:W-:Y:S01]  /*6c60*/  VIADD R12, R0.reuse, UR4 ;  /* 0x00000004000c7c36 */ /* 0x040fe20008000000 */
[-C--:B------:R-:W-:Y:S01]  /*6c70*/  LEA R6, P3, R0, R3.reuse, 0x1 ;  /* 0x0000000300067211 */ /* 0x080fe200078608ff */
[----:B------:R-:W-:Y:S02]  /*6c80*/  ULDC UR4, c[0x0][0x248] ;  /* 0x0000920000047ab9 */ /* 0x000fe40000000800 */
[----:B------:R-:W-:Y:S01]  /*6c90*/  @P6 STG.E.U16 desc[UR14][R10.64], R48 ;  /* 0x000000300a006986 */ /* 0x000fe2000c10150e */
[----:B0-----:R-:W-:Y:S02]  /*6ca0*/  PRMT R9, R48, 0x7632, R9 ;  /* 0x0000763230097816 */ /* 0x001fe40000000009 */
[----:B------:R-:W-:Y:S02]  /*6cb0*/  LEA.HI.X.SX32 R7, R0, R4, 0x1, P3 ;  /* 0x0000000400077211 */ /* 0x000fe400018f0eff */
[----:B------:R-:W-:-:S03]  /*6cc0*/  LEA R8, P6, R12, R3, 0x1 ;  /* 0x000000030c087211 */ /* 0x000fc600078c08ff */
[----:B------:R0:W-:Y:S01]  /*6cd0*/  @P5 STG.E.U16 desc[UR14][R6.64], R9 ;  /* 0x0000000906005986 */ /* 0x0001e2000c10150e */
[----:B------:R-:W-:Y:S01]  /*6ce0*/  VIADD R0, R5, 0x56 ;  /* 0x0000005605007836 */ /* 0x000fe20000000000 */
[----:B------:R-:W-:Y:S01]  /*6cf0*/  ISETP.LT.AND P3, PT, R13, UR5, !P0 ;  /* 0x000000050d007c0c */ /* 0x000fe2000c761270 */
[----:B------:R-:W-:Y:S01]  /*6d00*/  ULDC UR5, c[0x0][0x22c] ;  /* 0x00008b0000057ab9 */ /* 0x000fe20000000800 */
[C---:B0-----:R-:W-:Y:S01]  /*6d10*/  LEA.HI.X.SX32 R9, R12.reuse, R4, 0x1, P6 ;  /* 0x000000040c097211 */ /* 0x041fe200030f0eff */
[----:B------:R-:W-:Y:S01]  /*6d20*/  VIADD R12, R12, UR4 ;  /* 0x000000040c0c7c36 */ /* 0x000fe20008000000 */
[----:B------:R-:W-:-:S03]  /*6d30*/  ULDC UR4, c[0x0][0x248] ;  /* 0x0000920000047ab9 */ /* 0x000fc60000000800 */
[----:B------:R0:W-:Y:S01]  /*6d40*/  @P2 STG.E.U16 desc[UR14][R8.64], R49 ;  /* 0x0000003108002986 */ /* 0x0001e2000c10150e */
[-C--:B------:R-:W-:Y:S01]  /*6d50*/  LEA R10, P2, R12, R3.reuse, 0x1 ;  /* 0x000000030c0a7211 */ /* 0x080fe200078408ff */
[----:B------:R-:W-:Y:S01]  /*6d60*/  VIADD R6, R5, 0x57 ;  /* 0x0000005705067836 */ /* 0x000fe20000000000 */
[----:B------:R-:W-:Y:S01]  /*6d70*/  ISETP.LT.AND P5, PT, R0, UR5, !P0 ;  /* 0x0000000500007c0c */ /* 0x000fe2000c7a1270 */
[C---:B------:R-:W-:Y:S01]  /*6d80*/  VIADD R0, R12.reuse, UR4 ;  /* 0x000000040c007c36 */ /* 0x040fe20008000000 */
[-C--:B------:R-:W-:Y:S01]  /*6d90*/  LEA.HI.X.SX32 R11, R12, R4.reuse, 0x1, P2 ;  /* 0x000000040c0b7211 */ /* 0x080fe200010f0eff */
[----:B------:R-:W-:Y:S01]  /*6da0*/  ULDC UR5, c[0x0][0x22c] ;  /* 0x00008b0000057ab9 */ /* 0x000fe20000000800 */
[----:B------:R-:W-:Y:S01]  /*6db0*/  PRMT R7, R49, 0x7632, R7 ;  /* 0x0000763231077816 */ /* 0x000fe20000000007 */
[C---:B------:R-:W-:Y:S01]  /*6dc0*/  VIADD R12, R5.reuse, 0x58 ;  /* 0x00000058050c7836 */ /* 0x040fe20000000000 */
[----:B------:R-:W-:Y:S01]  /*6dd0*/  ISETP.LT.AND P2, PT, R6, UR5, !P0 ;  /* 0x0000000506007c0c */ /* 0x000fe2000c741270 */
[----:B------:R-:W-:Y:S01]  /*6de0*/  ULDC UR4, c[0x0][0x22c] ;  /* 0x00008b0000047ab9 */ /* 0x000fe20000000800 */
[----:B------:R-:W-:Y:S01]  /*6df0*/  LEA R6, P6, R0, R3, 0x1 ;  /* 0x0000000300067211 */ /* 0x000fe200078c08ff */
[----:B------:R1:W-:Y:S01]  /*6e00*/  @P1 STG.E.U16 desc[UR14][R10.64], R7 ;  /* 0x000000070a001986 */ /* 0x0003e2000c10150e */
[----:B------:R-:W-:Y:S01]  /*6e10*/  ISETP.LT.AND P1, PT, R12, UR4, !P0 ;  /* 0x000000040c007c0c */ /* 0x000fe2000c721270 */
[----:B------:R-:W-:Y:S01]  /*6e20*/  ULDC UR4, c[0x0][0x248] ;  /* 0x0000920000047ab9 */ /* 0x000fe20000000800 */
[----:B0-----:R-:W-:Y:S01]  /*6e30*/  VIADD R9, R5, 0x59 ;  /* 0x0000005905097836 */ /* 0x001fe20000000000 */
[----:B------:R-:W-:Y:S01]  /*6e40*/  ULDC UR5, c[0x0][0x22c] ;  /* 0x00008b0000057ab9 */ /* 0x000fe20000000800 */
[C---:B-1----:R-:W-:Y:S01]  /*6e50*/  LEA.HI.X.SX32 R7, R0.reuse, R4, 0x1, P6 ;  /* 0x0000000400077211 */ /* 0x042fe200030f0eff */
[----:B------:R-:W-:Y:S01]  /*6e60*/  VIADD R0, R0, UR4 ;  /* 0x0000000400007c36 */ /* 0x000fe20008000000 */
[----:B------:R-:W-:-:S03]  /*6e70*/  ULDC UR4, c[0x0][0x22c] ;  /* 0x00008b0000047ab9 */ /* 0x000fc60000000800 */
[----:B------:R0:W-:Y:S01]  /*6e80*/  @P4 STG.E.U16 desc[UR14][R6.64], R50 ;  /* 0x0000003206004986 */ /* 0x0001e2000c10150e */
[C---:B------:R-:W-:Y:S02]  /*6e90*/  LEA R8, P6, R0.reuse, R3, 0x1 ;  /* 0x0000000300087211 */ /* 0x040fe400078c08ff */
[----:B------:R-:W-:Y:S01]  /*6ea0*/  ISETP.LT.AND P4, PT, R9, UR4, !P0 ;  /* 0x0000000409007c0c */ /* 0x000fe2000c781270 */
[----:B------:R-:W-:Y:S01]  /*6eb0*/  ULDC UR4, c[0x0][0x248] ;  /* 0x0000920000047ab9 */ /* 0x000fe20000000800 */
[C---:B------:R-:W-:Y:S01]  /*6ec0*/  LEA.HI.X.SX32 R9, R0.reuse, R4, 0x1, P6 ;  /* 0x0000000400097211 */ /* 0x040fe200030f0eff */
[----:B------:R-:W-:Y:S01]  /*6ed0*/  VIADD R0, R0, UR4 ;  /* 0x0000000400007c36 */ /* 0x000fe20008000000 */
[----:B------:R-:W-:Y:S01]  /*6ee0*/  ULDC UR4, c[0x0][0x248] ;  /* 0x0000920000047ab9 */ /* 0x000fe20000000800 */
[----:B------:R-:W-:Y:S01]  /*6ef0*/  VIADD R10, R5, 0x5a ;  /* 0x0000005a050a7836 */ /* 0x000fe20000000000 */
[----:B0-----:R-:W-:Y:S01]  /*6f00*/  PRMT R7, R50, 0x7632, R7 ;  /* 0x0000763232077816 */ /* 0x001fe20000000007 */
[----:B------:R-:W-:-:S03]  /*6f10*/  VIADD R11, R0, UR4 ;  /* 0x00000004000b7c36 */ /* 0x000fc60008000000 */
[----:B------:R-:W-:Y:S01]  /*6f20*/  ISETP.LT.AND P6, PT, R10, UR5, !P0 ;  /* 0x000000050a007c0c */ /* 0x000fe2000c7c1270 */
[----:B------:R-:W-:Y:S01]  /*6f30*/  ULDC UR5, c[0x0][0x248] ;  /* 0x0000920000057ab9 */ /* 0x000fe20000000800 */
[----:B------:R-:W-:Y:S01]  /*6f40*/  VIADD R12, R5, 0x5b ;  /* 0x0000005b050c7836 */ /* 0x000fe20000000000 */
[----:B------:R0:W-:Y:S01]  /*6f50*/  @P3 STG.E.U16 desc[UR14][R8.64], R7 ;  /* 0x0000000708003986 */ /* 0x0001e2000c10150e */
[----:B------:R-:W-:Y:S01]  /*6f60*/  LEA R6, P3, R0, R3, 0x1 ;  /* 0x0000000300067211 */ /* 0x000fe200078608ff */
[----:B------:R-:W-:-:S03]  /*6f70*/  ULDC UR4, c[0x0][0x22c] ;  /* 0x00008b0000047ab9 */ /* 0x000fc60000000800 */
[-C--:B0-----:R-:W-:Y:S01]  /*6f80*/  LEA.HI.X.SX32 R7, R0, R4.reuse, 0x1, P3 ;  /* 0x0000000400077211 */ /* 0x081fe200018f0eff */
[C---:B------:R-:W-:Y:S01]  /*6f90*/  VIADD R0, R11.reuse, UR5 ;  /* 0x000000050b007c36 */ /* 0x040fe20008000000 */
[-C--:B------:R-:W-:Y:S01]  /*6fa0*/  LEA R10, P3, R11, R3.reuse, 0x1 ;  /* 0x000000030b0a7211 */ /* 0x080fe200078608ff */
[----:B------:R-:W-:Y:S01]  /*6fb0*/  ULDC UR5, c[0x0][0x22c] ;  /* 0x00008b0000057ab9 */ /* 0x000fe20000000800 */
[----:B------:R-:W-:Y:S01]  /*6fc0*/  PRMT R9, R51, 0x7632, R9 ;  /* 0x0000763233097816 */ /* 0x000fe20000000009 */
[----:B------:R-:W-:Y:S01]  /*6fd0*/  @P5 STG.E.U16 desc[UR14][R6.64], R51 ;  /* 0x0000003306005986 */ /* 0x000fe2000c10150e */
[----:B------:R-:W-:Y:S02]  /*6fe0*/  LEA.HI.X.SX32 R11, R11, R4, 0x1, P3 ;  /* 0x000000040b0b7211 */ /* 0x000fe400018f0eff */
[----:B------:R-:W-:Y:S01]  /*6ff0*/  ISETP.LT.AND P5, PT, R12, UR4, !P0 ;  /* 0x000000040c007c0c */ /* 0x000fe2000c7a1270 */
[----:B------:R-:W-:Y:S01]  /*7000*/  VIADD R12, R5, 0x5c ;  /* 0x0000005c050c7836 */ /* 0x000fe20000000000 */
[----:B------:R-:W-:Y:S01]  /*7010*/  LEA R8, P3, R0, R3, 0x1 ;  /* 0x0000000300087211 */ /* 0x000fe200078608ff */
[----:B------:R0:W-:Y:S01]  /*7020*/  @P2 STG.E.U16 desc[UR14][R10.64], R9 ;  /* 0x000000090a002986 */ /* 0x0001e2000c10150e */
[----:B------:R-:W-:-:S02]  /*7030*/  ULDC UR4, c[0x0][0x22c] ;  /* 0x00008b0000047ab9 */ /* 0x000fc40000000800 */
[----:B0-----:R-:W-:Y:S02]  /*7040*/  LEA.HI.X.SX32 R9, R0, R4, 0x1, P3 ;  /* 0x0000000400097211 */ /* 0x001fe400018f0eff */
[----:B------:R-:W-:Y:S01]  /*7050*/  ISETP.LT.AND P3, PT, R12, UR4, !P0 ;  /* 0x000000040c007c0c */ /* 0x000fe2000c761270 */
[----:B------:R-:W-:Y:S02]  /*7060*/  ULDC UR4, c[0x0][0x248] ;  /* 0x0000920000047ab9 */ /* 0x000fe40000000800 */
[----:B------:R-:W-:Y:S01]  /*7070*/  VIADD R0, R0, UR4 ;  /* 0x0000000400007c36 */ /* 0x000fe20008000000 */
[----:B------:R0:W-:Y:S01]  /*7080*/  @P1 STG.E.U16 desc[UR14][R8.64], R52 ;  /* 0x0000003408001986 */ /* 0x0001e2000c10150e */
[----:B------:R-:W-:Y:S01]  /*7090*/  VIADD R12, R5, 0x5d ;  /* 0x0000005d050c7836 */ /* 0x000fe20000000000 */
[----:B------:R-:W-:Y:S02]  /*70a0*/  ULDC UR4, c[0x0][0x22c] ;  /* 0x00008b0000047ab9 */ /* 0x000fe40000000800 */
[----:B------:R-:W-:-:S02]  /*70b0*/  LEA R6, P1, R0, R3, 0x1 ;  /* 0x0000000300067211 */ /* 0x000fc400078208ff */
[----:B------:R-:W-:Y:S01]  /*70c0*/  ISETP.LT.AND P2, PT, R12, UR4, !P0 ;  /* 0x000000040c007c0c */ /* 0x000fe2000c741270 */
[----:B------:R-:W-:Y:S01]  /*70d0*/  ULDC UR4, c[0x0][0x248] ;  /* 0x0000920000047ab9 */ /* 0x000fe20000000800 */
[C---:B------:R-:W-:Y:S01]  /*70e0*/  LEA.HI.X.SX32 R7, R0.reuse, R4, 0x1, P1 ;  /* 0x0000000400077211 */ /* 0x040fe200008f0eff */
[----:B------:R-:W-:Y:S01]  /*70f0*/  VIADD R0, R0, UR4 ;  /* 0x0000000400007c36 */ /* 0x000fe20008000000 */
[----:B------:R-:W-:Y:S01]  /*7100*/  ULDC UR4, c[0x0][0x248] ;  /* 0x0000920000047ab9 */ /* 0x000fe20000000800 */
[----:B0-----:R-:W-:Y:S01]  /*7110*/  PRMT R9, R52, 0x7632, R9 ;  /* 0x0000763234097816 */ /* 0x001fe20000000009 */
[----:B------:R-:W-:Y:S02]  /*7120*/  VIADD R10, R5, 0x5e ;  /* 0x0000005e050a7836 */ /* 0x000fe40000000000 */
[C---:B------:R-:W-:Y:S01]  /*7130*/  VIADD R11, R0.reuse, UR4 ;  /* 0x00000004000b7c36 */ /* 0x040fe20008000000 */
[----:B------:R-:W-:Y:S01]  /*7140*/  ULDC UR4, c[0x0][0x248] ;  /* 0x0000920000047ab9 */ /* 0x000fe20000000800 */
[----:B------:R0:W-:Y:S01]  /*7150*/  @P4 STG.E.U16 desc[UR14][R6.64], R9 ;  /* 0x0000000906004986 */ /* 0x0001e2000c10150e */
[----:B------:R-:W-:-:S02]  /*7160*/  LEA R8, P4, R0, R3, 0x1 ;  /* 0x0000000300087211 */ /* 0x000fc400078808ff */
[----:B------:R-:W-:Y:S01]  /*7170*/  ISETP.LT.AND P1, PT, R10, UR5, !P0 ;  /* 0x000000050a007c0c */ /* 0x000fe2000c721270 */
[----:B------:R-:W-:Y:S01]  /*7180*/  VIADD R12, R5, 0x5f ;  /* 0x0000005f050c7836 */ /* 0x000fe20000000000 */
[----:B------:R-:W-:Y:S01]  /*7190*/  ULDC UR5, c[0x0][0x22c] ;  /* 0x00008b0000057ab9 */ /* 0x000fe20000000800 */
[-C--:B0-----:R-:W-:Y:S01]  /*71a0*/  LEA.HI.X.SX32 R9, R0, R4.reuse, 0x1, P4 ;  /* 0x0000000400097211 */ /* 0x081fe200020f0eff */
[C---:B------:R-:W-:Y:S01]  /*71b0*/  VIADD R0, R11.reuse, UR4 ;  /* 0x000000040b007c36 */ /* 0x040fe20008000000 */
[-C--:B------:R-:W-:Y:S01]  /*71c0*/  LEA R10, P4, R11, R3.reuse, 0x1 ;  /* 0x000000030b0a7211 */ /* 0x080fe200078808ff */
[----:B------:R-:W-:Y:S01]  /*71d0*/  ULDC UR4, c[0x0][0x248] ;  /* 0x0000920000047ab9 */ /* 0x000fe20000000800 */
[----:B------:R-:W-:Y:S01]  /*71e0*/  PRMT R7, R53, 0x7632, R7 ;  /* 0x0000763235077816 */ /* 0x000fe20000000007 */
[----:B------:R-:W-:Y:S01]  /*71f0*/  @P6 STG.E.U16 desc[UR14][R8.64], R53 ;  /* 0x0000003508006986 */ /* 0x000fe2000c10150e */
[----:B------:R-:W-:Y:S02]  /*7200*/  LEA.HI.X.SX32 R11, R11, R4, 0x1, P4 ;  /* 0x000000040b0b7211 */ /* 0x000fe400020f0eff */
[----:B------:R-:W-:-:S02]  /*7210*/  LEA R6, P6, R0, R3, 0x1 ;  /* 0x0000000300067211 */ /* 0x000fc400078c08ff */
[----:B------:R-:W-:Y:S01]  /*7220*/  ISETP.LT.AND P4, PT, R12, UR5, !P0 ;  /* 0x000000050c007c0c */ /* 0x000fe2000c781270 */
[----:B------:R0:W-:Y:S01]  /*7230*/  @P5 STG.E.U16 desc[UR14][R10.64], R7 ;  /* 0x000000070a005986 */ /* 0x0001e2000c10150e */
[C---:B------:R-:W-:Y:S01]  /*7240*/  VIADD R12, R5.reuse, 0x60 ;  /* 0x00000060050c7836 */ /* 0x040fe20000000000 */
[----:B------:R-:W-:Y:S01]  /*7250*/  ULDC UR5, c[0x0][0x22c] ;  /* 0x00008b0000057ab9 */ /* 0x000fe20000000800 */
[CC--:B0-----:R-:W-:Y:S01]  /*7260*/  LEA.HI.X.SX32 R7, R0.reuse, R4.reuse, 0x1, P6 ;  /* 0x0000000400077211 */ /* 0x0c1fe200030f0eff */
[----:B------:R-:W-:Y:S01]  /*7270*/  VIADD R0, R0, UR4 ;  /* 0x0000000400007c36 */ /* 0x000fe20008000000 */
[----:B------:R-:W-:Y:S01]  /*7280*/  ULDC UR4, c[0x0][0x248] ;  /* 0x0000920000047ab9 */ /* 0x000fe20000000800 */
[----:B------:R-:W-:Y:S01]  /*7290*/  ISETP.LT.AND P6, PT, R12, UR5, !P0 ;  /* 0x000000050c007c0c */ /* 0x000fe2000c7c1270 */
[C---:B------:R-:W-:Y:S01]  /*72a0*/  VIADD R10, R5.reuse, 0x61 ;  /* 0x00000061050a7836 */ /* 0x040fe20000000000 */
[----:B------:R0:W-:Y:S01]  /*72b0*/  @P3 STG.E.U16 desc[UR14][R6.64], R54 ;  /* 0x0000003606003986 */ /* 0x0001e2000c10150e */
[CC--:B------:R-:W-:Y:S01]  /*72c0*/  LEA R8, P3, R0.reuse, R3.reuse, 0x1 ;  /* 0x0000000300087211 */ /* 0x0c0fe200078608ff */
[C---:B------:R-:W-:Y:S01]  /*72d0*/  VIADD R12, R0.reuse, UR4 ;  /* 0x00000004000c7c36 */ /* 0x040fe20008000000 */
[----:B------:R-:W-:Y:S01]  /*72e0*/  ULDC UR5, c[0x0][0x22c] ;  /* 0x00008b0000057ab9 */ /* 0x000fe20000000800 */
[----:B------:R-:W-:Y:S01]  /*72f0*/  ULDC UR4, c[0x0][0x22c] ;  /* 0x00008b0000047ab9 */ /* 0x000fe20000000800 */
[----:B------:R-:W-:Y:S01]  /*7300*/  LEA.HI.X.SX32 R9, R0, R4, 0x1, P3 ;  /* 0x0000000400097211 */ /* 0x000fe200018f0eff */
[----:B------:R-:W-:Y:S01]  /*7310*/  VIADD R0, R5, 0x62 ;  /* 0x0000006205007836 */ /* 0x000fe20000000000 */
[----:B------:R-:W-:Y:S01]  /*7320*/  ISETP.LT.AND P5, PT, R10, UR5, !P0 ;  /* 0x000000050a007c0c */ /* 0x000fe2000c7a1270 */
[----:B------:R-:W-:Y:S01]  /*7330*/  ULDC UR5, c[0x0][0x22c] ;  /* 0x00008b0000057ab9 */ /* 0x000fe20000000800 */
[----:B------:R-:W-:-:S04]  /*7340*/  LEA R10, P3, R12, R3, 0x1 ;  /* 0x000000030c0a7211 */ /* 0x000fc800078608ff */
[----:B------:R-:W-:Y:S02]  /*7350*/  LEA.HI.X.SX32 R11, R12, R4, 0x1, P3 ;  /* 0x000000040c0b7211 */ /* 0x000fe400018f0eff */
[----:B------:R-:W-:Y:S01]  /*7360*/  ISETP.LT.AND P3, PT, R0, UR4, !P0 ;  /* 0x0000000400007c0c */ /* 0x000fe2000c761270 */
[----:B------:R-:W-:Y:S01]  /*7370*/  ULDC UR4, c[0x0][0x248] ;  /* 0x0000920000047ab9 */ /* 0x000fe20000000800 */
[----:B0-----:R-:W-:Y:S01]  /*7380*/  PRMT R7, R54, 0x7632, R7 ;  /* 0x0000763236077816 */ /* 0x001fe20000000007 */
[----:B------:R-:W-:Y:S01]  /*7390*/  VIADD R12, R12, UR4 ;  /* 0x000000040c0c7c36 */ /* 0x000fe20008000000 */
[----:B------:R-:W-:Y:S01]  /*73a0*/  ULDC UR4, c[0x0][0x22c] ;  /* 0x00008b0000047ab9 */ /* 0x000fe20000000800 */
[----:B------:R-:W-:Y:S02]  /*73b0*/  VIADD R0, R5, 0x63 ;  /* 0x0000006305007836 */ /* 0x000fe40000000000 */
[----:B------:R0:W-:Y:S04]  /*73c0*/  @P2 STG.E.U16 desc[UR14][R8.64], R7 ;  /* 0x0000000708002986 */ /* 0x0001e8000c10150e */
[----:B------:R-:W-:Y:S01]  /*73d0*/  @P1 STG.E.U16 desc[UR14][R10.64], R55 ;  /* 0x000000370a001986 */ /* 0x000fe2000c10150e */
[----:B------:R-:W-:-:S02]  /*73e0*/  LEA R6, P1, R12, R3, 0x1 ;  /* 0x000000030c067211 */ /* 0x000fc400078208ff */
[----:B------:R-:W-:Y:S01]  /*73f0*/  ISETP.LT.AND P2, PT, R0, UR4, !P0 ;  /* 0x0000000400007c0c */ /* 0x000fe2000c741270 */
[----:B------:R-:W-:Y:S01]  /*7400*/  ULDC UR4, c[0x0][0x248] ;  /* 0x0000920000047ab9 */ /* 0x000fe20000000800 */
[----:B------:R-:W-:Y:S01]  /*7410*/  VIADD R0, R5, 0x64 ;  /* 0x0000006405007836 */ /* 0x000fe20000000000 */
[----:B0-----:R-:W-:Y:S02]  /*7420*/  PRMT R9, R55, 0x7632, R9 ;  /* 0x0000763237097816 */ /* 0x001fe40000000009 */
[CC--:B------:R-:W-:Y:S01]  /*7430*/  LEA.HI.X.SX32 R7, R12.reuse, R4.reuse, 0x1, P1 ;  /* 0x000000040c077211 */ /* 0x0c0fe200008f0eff */
[----:B------:R-:W-:Y:S01]  /*7440*/  VIADD R12, R12, UR4 ;  /* 0x000000040c0c7c36 */ /* 0x000fe20008000000 */
[----:B------:R-:W-:Y:S01]  /*7450*/  ULDC UR4, c[0x0][0x248] ;  /* 0x0000920000047ab9 */ /* 0x000fe20000000800 */
[----:B------:R-:W-:Y:S01]  /*7460*/  ISETP.LT.AND P1, PT, R0, UR5, !P0 ;  /* 0x0000000500007c0c */ /* 0x000fe2000c721270 */
[----:B------:R-:W-:Y:S01]  /*7470*/  VIADD R13, R5, 0x65 ;  /* 0x00000065050d7836 */ /* 0x000fe20000000000 */
[----:B------:R0:W-:Y:S01]  /*7480*/  @P4 STG.E.U16 desc[UR14][R6.64], R9 ;  /* 0x0000000906004986 */ /* 0x0001e2000c10150e */
[CC--:B------:R-:W-:Y:S01]  /*7490*/  LEA R8, P4, R12.reuse, R3.reuse, 0x1 ;  /* 0x000000030c087211 */ /* 0x0c0fe200078808ff */
[C---:B------:R-:W-:Y:S01]  /*74a0*/  VIADD R0, R12.reuse, UR4 ;  /* 0x000000040c007c36 */ /* 0x040fe20008000000 */
[----:B------:R-:W-:Y:S01]  /*74b0*/  ULDC UR4, c[0x0][0x248] ;  /* 0x0000920000047ab9 */ /* 0x000fe20000000800 */
[----:B------:R-:W-:Y:S01]  /*74c0*/  ULDC UR5, c[0x0][0x22c] ;  /* 0x00008b0000057ab9 */ /* 0x000fe20000000800 */
[-C--:B0-----:R-:W-:Y:S01]  /*74d0*/  LEA.HI.X.SX32 R9, R12, R4.reuse, 0x1, P4 ;  /* 0x000000040c097211 */ /* 0x081fe200020f0eff */
[C---:B------:R-:W-:Y:S01]  /*74e0*/  VIADD R12, R0.reuse, UR4 ;  /* 0x00000004000c7c36 */ /* 0x040fe20008000000 */
[----:B------:R-:W-:Y:S01]  /*74f0*/  LEA R10, P4, R0, R3, 0x1 ;  /* 0x00000003000a7211 */ /* 0x000fe200078808ff */
[----:B------:R-:W-:Y:S01]  /*7500*/  ULDC UR4, c[0x0][0x248] ;  /* 0x0000920000047ab9 */ /* 0x000fe20000000800 */
[----:B------:R-:W-:Y:S01]  /*7510*/  PRMT R7, R56, 0x7632, R7 ;  /* 0x0000763238077816 */ /* 0x000fe20000000007 */
[----:B------:R-:W-:Y:S01]  /*7520*/  @P6 STG.E.U16 desc[UR14][R8.64], R56 ;  /* 0x0000003808006986 */ /* 0x000fe2000c10150e */
[----:B------:R-:W-:-:S02]  /*7530*/  LEA.HI.X.SX32 R11, R0, R4, 0x1, P4 ;  /* 0x00000004000b7211 */ /* 0x000fc400020f0eff */
[CC--:B------:R-:W-:Y:S01]  /*7540*/  LEA R6, P6, R12.reuse, R3.reuse, 0x1 ;  /* 0x000000030c067211 */ /* 0x0c0fe200078c08ff */
[----:B------:R-:W-:Y:S02]  /*7550*/  VIADD R0, R5, 0x66 ;  /* 0x0000006605007836 */ /* 0x000fe40000000000 */
[----:B------:R0:W-:Y:S01]  /*7560*/  @P5 STG.E.U16 desc[UR14][R10.64], R7 ;  /* 0x000000070a005986 */ /* 0x0001e2000c10150e */
[----:B------:R-:W-:Y:S01]  /*7570*/  ISETP.LT.AND P4, PT, R13, UR5, !P0 ;  /* 0x000000050d007c0c */ /* 0x000fe2000c781270 */
[----:B------:R-:W-:Y:S01]  /*7580*/  ULDC UR5, c[0x0][0x22c] ;  /* 0x00008b0000057ab9 */ /* 0x000fe20000000800 */
[CC--:B0-----:R-:W-:Y:S01]  /*7590*/  LEA.HI.X.SX32 R7, R12.reuse, R4.reuse, 0x1, P6 ;  /* 0x000000040c077211 */ /* 0x0c1fe200030f0eff */
        /* <DEDUP_REMOVED lines=8> */
[----:B------:R-:W-:Y:S01]  /*7620*/  PRMT R11, R57, 0x7632, R11 ;  /* 0x00007632390b7816 */ /* 0x000fe2000000000b */
[----:B------:R-:W-:Y:S01]  /*7630*/  ULDC UR4, c[0x0][0x22c] ;  /* 0x00008b0000047ab9 */ /* 0x000fe20000000800 */
[----:B------:R-:W-:Y:S01]  /*7640*/  LEA.HI.X.SX32 R9, R12, R4, 0x1, P3 ;  /* 0x000000040c097211 */ /* 0x000fe200018f0eff */
[C---:B------:R-:W-:Y:S01]  /*7650*/  VIADD R12, R5.reuse, 0x68 ;  /* 0x00000068050c7836 */ /* 0x040fe20000000000 */
[----:B------:R-:W-:Y:S01]  /*7660*/  ISETP.LT.AND P5, PT, R10, UR5, !P0 ;  /* 0x000000050a007c0c */ /* 0x000fe2000c7a1270 */
[----:B------:R-:W-:Y:S01]  /*7670*/  ULDC UR5, c[0x0][0x22c] ;  /* 0x00008b0000057ab9 */ /* 0x000fe20000000800 */
[----:B------:R-:W-:Y:S01]  /*7680*/  LEA R10, P3, R0, R3, 0x1 ;  /* 0x00000003000a7211 */ /* 0x000fe200078608ff */
[----:B------:R1:W-:Y:S01]  /*7690*/  @P2 STG.E.U16 desc[UR14][R8.64], R11 ;  /* 0x0000000b08002986 */ /* 0x0003e2000c10150e */
[----:B0-----:R-:W-:-:S02]  /*76a0*/  VIADD R7, R5, 0x69 ;  /* 0x0000006905077836 */ /* 0x001fc40000000000 */
[----:B-1----:R-:W-:Y:S02]  /*76b0*/  LEA.HI.X.SX32 R11, R0, R4, 0x1, P3 ;  /* 0x00000004000b7211 */ /* 0x002fe400018f0eff */
[----:B------:R-:W-:Y:S01]  /*76c0*/  ISETP.LT.AND P3, PT, R12, UR4, !P0 ;  /* 0x000000040c007c0c */ /* 0x000fe2000c761270 */
[----:B------:R-:W-:Y:S02]  /*76d0*/  ULDC UR4, c[0x0][0x248] ;  /* 0x0000920000047ab9 */ /* 0x000fe40000000800 */
[----:B------:R-:W-:Y:S01]  /*76e0*/  VIADD R0, R0, UR4 ;  /* 0x0000000400007c36 */ /* 0x000fe20008000000 */
[----:B------:R0:W-:Y:S01]  /*76f0*/  @P1 STG.E.U16 desc[UR14][R10.64], R58 ;  /* 0x0000003a0a001986 */ /* 0x0001e2000c10150e */
[----:B------:R-:W-:-:S03]  /*7700*/  ULDC UR4, c[0x0][0x22c] ;  /* 0x00008b0000047ab9 */ /* 0x000fc60000000800 */
[-C--:B------:R-:W-:Y:S02]  /*7710*/  LEA R6, P1, R0, R3.reuse, 0x1 ;  /* 0x0000000300067211 */ /* 0x080fe400078208ff */
[----:B------:R-:W-:Y:S01]  /*7720*/  ISETP.LT.AND P2, PT, R7, UR4, !P0 ;  /* 0x0000000407007c0c */ /* 0x000fe2000c741270 */
[----:B------:R-:W-:Y:S01]  /*7730*/  ULDC UR4, c[0x0][0x248] ;  /* 0x0000920000047ab9 */ /* 0x000fe20000000800 */
[----:B------:R-:W-:Y:S01]  /*7740*/  PRMT R9, R58, 0x7632, R9 ;  /* 0x000076323a097816 */ /* 0x000fe20000000009 */
[C---:B------:R-:W-:Y:S01]  /*7750*/  VIADD R8, R5.reuse, 0x6a ;  /* 0x0000006a05087836 */ /* 0x040fe20000000000 */
[CC--:B------:R-:W-:Y:S01]  /*7760*/  LEA.HI.X.SX32 R7, R0.reuse, R4.reuse, 0x1, P1 ;  /* 0x0000000400077211 */ /* 0x0c0fe200008f0eff */
[----:B------:R-:W-:Y:S01]  /*7770*/  VIADD R0, R0, UR4 ;  /* 0x0000000400007c36 */ /* 0x000fe20008000000 */
[----:B------:R-:W-:Y:S02]  /*7780*/  ULDC UR4, c[0x0][0x248] ;  /* 0x0000920000047ab9 */ /* 0x000fe40000000800 */
[----:B------:R-:W-:Y:S01]  /*7790*/  ISETP.LT.AND P1, PT, R8, UR5, !P0 ;  /* 0x0000000508007c0c */ /* 0x000fe2000c721270 */
[----:B------:R1:W-:Y:S01]  /*77a0*/  @P4 STG.E.U16 desc[UR14][R6.64], R9 ;  /* 0x0000000906004986 */ /* 0x0003e2000c10150e */
[CC--:B------:R-:W-:Y:S01]  /*77b0*/  LEA R8, P4, R0.reuse, R3.reuse, 0x1 ;  /* 0x0000000300087211 */ /* 0x0c0fe200078808ff */
[C---:B0-----:R-:W-:Y:S01]  /*77c0*/  VIADD R11, R0.reuse, UR4 ;  /* 0x00000004000b7c36 */ /* 0x041fe20008000000 */
[----:B------:R-:W-:Y:S01]  /*77d0*/  ULDC UR4, c[0x0][0x248] ;  /* 0x0000920000047ab9 */ /* 0x000fe20000000800 */
[----:B------:R-:W-:Y:S01]  /*77e0*/  VIADD R12, R5, 0x6b ;  /* 0x0000006b050c7836 */ /* 0x000fe20000000000 */
[----:B------:R-:W-:Y:S01]  /*77f0*/  ULDC UR5, c[0x0][0x22c] ;  /* 0x00008b0000057ab9 */ /* 0x000fe20000000800 */
[-C--:B-1----:R-:W-:Y:S01]  /*7800*/  LEA.HI.X.SX32 R9, R0, R4.reuse, 0x1, P4 ;  /* 0x0000000400097211 */ /* 0x082fe200020f0eff */
[C---:B------:R-:W-:Y:S01]  /*7810*/  VIADD R0, R11.reuse, UR4 ;  /* 0x000000040b007c36 */ /* 0x040fe20008000000 */
[----:B------:R-:W-:Y:S01]  /*7820*/  LEA R10, P4, R11, R3, 0x1 ;  /* 0x000000030b0a7211 */ /* 0x000fe200078808ff */
[----:B------:R-:W-:Y:S01]  /*7830*/  ULDC UR4, c[0x0][0x248] ;  /* 0x0000920000047ab9 */ /* 0x000fe20000000800 */
[----:B------:R-:W-:Y:S01]  /*7840*/  PRMT R7, R59, 0x7632, R7 ;  /* 0x000076323b077816 */ /* 0x000fe20000000007 */
[----:B------:R-:W-:Y:S01]  /*7850*/  @P6 STG.E.U16 desc[UR14][R8.64], R59 ;  /* 0x0000003b08006986 */ /* 0x000fe2000c10150e */
[----:B------:R-:W-:-:S02]  /*7860*/  LEA.HI.X.SX32 R11, R11, R4, 0x1, P4 ;  /* 0x000000040b0b7211 */ /* 0x000fc400020f0eff */
[----:B------:R-:W-:-:S03]  /*7870*/  LEA R6, P6, R0, R3, 0x1 ;  /* 0x0000000300067211 */ /* 0x000fc600078c08ff */
[----:B------:R0:W-:Y:S01]  /*7880*/  @P5 STG.E.U16 desc[UR14][R10.64], R7 ;  /* 0x000000070a005986 */ /* 0x0001e2000c10150e */
[----:B------:R-:W-:Y:S01]  /*7890*/  ISETP.LT.AND P4, PT, R12, UR5, !P0 ;  /* 0x000000050c007c0c */ /* 0x000fe2000c781270 */
[----:B------:R-:W-:Y:S01]  /*78a0*/  VIADD R12, R5, 0x6c ;  /* 0x0000006c050c7836 */ /* 0x000fe20000000000 */
[----:B------:R-:W-:Y:S01]  /*78b0*/  ULDC UR5, c[0x0][0x22c] ;  /* 0x00008b0000057ab9 */ /* 0x000fe20000000800 */
[C---:B0-----:R-:W-:Y:S01]  /*78c0*/  LEA.HI.X.SX32 R7, R0.reuse, R4, 0x1, P6 ;  /* 0x0000000400077211 */ /* 0x041fe200030f0eff */
[----:B------:R-:W-:Y:S01]  /*78d0*/  VIADD R0, R0, UR4 ;  /* 0x0000000400007c36 */ /* 0x000fe20008000000 */
[----:B------:R-:W-:-:S03]  /*78e0*/  ULDC UR4, c[0x0][0x248] ;  /* 0x0000920000047ab9 */ /* 0x000fc60000000800 */
[----:B------:R0:W-:Y:S01]  /*78f0*/  @P3 STG.E.U16 desc[UR14][R6.64], R64 ;  /* 0x0000004006003986 */ /* 0x0001e2000c10150e */
[-C--:B------:R-:W-:Y:S01]  /*7900*/  LEA R8, P3, R0, R3.reuse, 0x1 ;  /* 0x0000000300087211 */ /* 0x080fe200078608ff */
[C---:B------:R-:W-:Y:S01]  /*7910*/  VIADD R10, R5.reuse, 0x6d ;  /* 0x0000006d050a7836 */ /* 0x040fe20000000000 */
[----:B------:R-:W-:Y:S01]  /*7920*/  ISETP.LT.AND P6, PT, R12, UR5, !P0 ;  /* 0x000000050c007c0c */ /* 0x000fe2000c7c1270 */
[C---:B------:R-:W-:Y:S01]  /*7930*/  VIADD R12, R0.reuse, UR4 ;  /* 0x00000004000c7c36 */ /* 0x040fe20008000000 */
[----:B------:R-:W-:Y:S01]  /*7940*/  LEA.HI.X.SX32 R9, R0, R4, 0x1, P3 ;  /* 0x0000000400097211 */ /* 0x000fe200018f0eff */
[----:B------:R-:W-:Y:S01]  /*7950*/  ULDC UR5, c[0x0][0x22c] ;  /* 0x00008b0000057ab9 */ /* 0x000fe20000000800 */
[----:B------:R-:W-:Y:S01]  /*7960*/  VIADD R0, R5, 0x6e ;  /* 0x0000006e05007836 */ /* 0x000fe20000000000 */
[----:B------:R-:W-:Y:S01]  /*7970*/  ISETP.LT.AND P3, PT, R10, UR5, !P0 ;  /* 0x000000050a007c0c */ /* 0x000fe2000c761270 */
[----:B------:R-:W-:Y:S01]  /*7980*/  ULDC UR4, c[0x0][0x22c] ;  /* 0x00008b0000047ab9 */ /* 0x000fe20000000800 */
[----:B0-----:R-:W-:Y:S01]  /*7990*/  PRMT R7, R64, 0x7632, R7 ;  /* 0x0000763240077816 */ /* 0x001fe20000000007 */
[----:B------:R-:W-:Y:S01]  /*79a0*/  ULDC UR5, c[0x0][0x22c] ;  /* 0x00008b0000057ab9 */ /* 0x000fe20000000800 */
[----:B------:R-:W-:-:S03]  /*79b0*/  LEA R10, P5, R12, R3, 0x1 ;  /* 0x000000030c0a7211 */ /* 0x000fc600078a08ff */
[----:B------:R0:W-:Y:S01]  /*79c0*/  @P2 STG.E.U16 desc[UR14][R8.64], R7 ;  /* 0x0000000708002986 */ /* 0x0001e2000c10150e */
[----:B------:R-:W-:Y:S01]  /*79d0*/  ISETP.LT.AND P2, PT, R0, UR4, !P0 ;  /* 0x0000000400007c0c */ /* 0x000fe2000c741270 */
[----:B------:R-:W-:Y:S01]  /*79e0*/  ULDC UR4, c[0x0][0x248] ;  /* 0x0000920000047ab9 */ /* 0x000fe20000000800 */
[CC--:B------:R-:W-:Y:S01]  /*79f0*/  LEA.HI.X.SX32 R11, R12.reuse, R4.reuse, 0x1, P5 ;  /* 0x000000040c0b7211 */ /* 0x0c0fe200028f0eff */
[----:B------:R-:W-:Y:S01]  /*7a00*/  VIADD R12, R12, UR4 ;  /* 0x000000040c0c7c36 */ /* 0x000fe20008000000 */
[----:B------:R-:W-:Y:S01]  /*7a10*/  ULDC UR4, c[0x0][0x22c] ;  /* 0x00008b0000047ab9 */ /* 0x000fe20000000800 */
[----:B------:R-:W-:Y:S02]  /*7a20*/  VIADD R0, R5, 0x6f ;  /* 0x0000006f05007836 */ /* 0x000fe40000000000 */
[----:B------:R-:W-:Y:S01]  /*7a30*/  @P1 STG.E.U16 desc[UR14][R10.64], R65 ;  /* 0x000000410a001986 */ /* 0x000fe2000c10150e */
[----:B------:R-:W-:Y:S02]  /*7a40*/  LEA R6, P5, R12, R3, 0x1 ;  /* 0x000000030c067211 */ /* 0x000fe400078a08ff */
[----:B------:R-:W-:Y:S01]  /*7a50*/  ISETP.LT.AND P1, PT, R0, UR4, !P0 ;  /* 0x0000000400007c0c */ /* 0x000fe2000c721270 */
[----:B------:R-:W-:Y:S01]  /*7a60*/  ULDC UR4, c[0x0][0x248] ;  /* 0x0000920000047ab9 */ /* 0x000fe20000000800 */
[----:B0-----:R-:W-:Y:S01]  /*7a70*/  PRMT R9, R65, 0x7632, R9 ;  /* 0x0000763241097816 */ /* 0x001fe20000000009 */
[----:B------:R-:W-:Y:S01]  /*7a80*/  VIADD R0, R5, 0x70 ;  /* 0x0000007005007836 */ /* 0x000fe20000000000 */
[C---:B------:R-:W-:Y:S01]  /*7a90*/  LEA.HI.X.SX32 R7, R12.reuse, R4, 0x1, P5 ;  /* 0x000000040c077211 */ /* 0x040fe200028f0eff */
[----:B------:R-:W-:Y:S01]  /*7aa0*/  VIADD R12, R12, UR4 ;  /* 0x000000040c0c7c36 */ /* 0x000fe20008000000 */
[----:B------:R-:W-:-:S02]  /*7ab0*/  ULDC UR4, c[0x0][0x248] ;  /* 0x0000920000047ab9 */ /* 0x000fc40000000800 */
[----:B------:R-:W-:Y:S01]  /*7ac0*/  ISETP.LT.AND P5, PT, R0, UR5, !P0 ;  /* 0x0000000500007c0c */ /* 0x000fe2000c7a1270 */
[----:B------:R0:W-:Y:S01]  /*7ad0*/  @P4 STG.E.U16 desc[UR14][R6.64], R9 ;  /* 0x0000000906004986 */ /* 0x0001e2000c10150e */
[CC--:B------:R-:W-:Y:S01]  /*7ae0*/  LEA R8, P4, R12.reuse, R3.reuse, 0x1 ;  /* 0x000000030c087211 */ /* 0x0c0fe200078808ff */
[C---:B------:R-:W-:Y:S01]  /*7af0*/  VIADD R0, R12.reuse, UR4 ;  /* 0x000000040c007c36 */ /* 0x040fe20008000000 */
[----:B------:R-:W-:Y:S01]  /*7b00*/  ULDC UR4, c[0x0][0x248] ;  /* 0x0000920000047ab9 */ /* 0x000fe20000000800 */
[----:B------:R-:W-:Y:S01]  /*7b10*/  VIADD R13, R5, 0x71 ;  /* 0x00000071050d7836 */ /* 0x000fe20000000000 */
[----:B------:R-:W-:Y:S01]  /*7b20*/  ULDC UR5, c[0x0][0x22c] ;  /* 0x00008b0000057ab9 */ /* 0x000fe20000000800 */
[----:B0-----:R-:W-:Y:S01]  /*7b30*/  LEA.HI.X.SX32 R9, R12, R4, 0x1, P4 ;  /* 0x000000040c097211 */ /* 0x001fe200020f0eff */
[C---:B------:R-:W-:Y:S01]  /*7b40*/  VIADD R12, R0.reuse, UR4 ;  /* 0x00000004000c7c36 */ /* 0x040fe20008000000 */
[----:B------:R-:W-:Y:S01]  /*7b50*/  LEA R10, P4, R0, R3, 0x1 ;  /* 0x00000003000a7211 */ /* 0x000fe200078808ff */
[----:B------:R-:W-:Y:S01]  /*7b60*/  ULDC UR4, c[0x0][0x248] ;  /* 0x0000920000047ab9 */ /* 0x000fe20000000800 */
[----:B------:R-:W-:-:S02]  /*7b70*/  PRMT R7, R66, 0x7632, R7 ;  /* 0x0000763242077816 */ /* 0x000fc40000000007 */
[-C--:B------:R-:W-:Y:S01]  /*7b80*/  LEA.HI.X.SX32 R11, R0, R4.reuse, 0x1, P4 ;  /* 0x00000004000b7211 */ /* 0x080fe200020f0eff */
[----:B------:R-:W-:Y:S01]  /*7b90*/  VIADD R0, R5, 0x72 ;  /* 0x0000007205007836 */ /* 0x000fe20000000000 */
[----:B------:R-:W-:Y:S01]  /*7ba0*/  LEA R6, P4, R12, R3, 0x1 ;  /* 0x000000030c067211 */ /* 0x000fe200078808ff */
[----:B------:R-:W-:Y:S01]  /*7bb0*/  @P6 STG.E.U16 desc[UR14][R8.64], R66 ;  /* 0x0000004208006986 */ /* 0x000fe2000c10150e */
[----:B------:R-:W-:Y:S01]  /*7bc0*/  ISETP.LT.AND P6, PT, R13, UR5, !P0 ;  /* 0x000000050d007c0c */ /* 0x000fe2000c7c1270 */
[----:B------:R-:W-:Y:S02]  /*7bd0*/  ULDC UR5, c[0x0][0x22c] ;  /* 0x00008b0000057ab9 */ /* 0x000fe40000000800 */
        /* <DEDUP_REMOVED lines=8> */
[-C--:B------:R-:W-:Y:S02]  /*7c60*/  LEA R8, P4, R12, R3.reuse, 0x1 ;  /* 0x000000030c087211 */ /* 0x080fe400078808ff */
[----:B------:R-:W-:Y:S01]  /*7c70*/  ISETP.LT.AND P2, PT, R0, UR5, !P0 ;  /* 0x0000000500007c0c */ /* 0x000fe2000c741270 */
[C---:B------:R-:W-:Y:S01]  /*7c80*/  VIADD R0, R12.reuse, UR4 ;  /* 0x000000040c007c36 */ /* 0x040fe20008000000 */
[----:B------:R-:W-:Y:S01]  /*7c90*/  LEA.HI.X.SX32 R9, R12, R4, 0x1, P4 ;  /* 0x000000040c097211 */ /* 0x000fe200020f0eff */
[----:B------:R-:W-:Y:S01]  /*7ca0*/  VIADD R10, R5, 0x74 ;  /* 0x00000074050a7836 */ /* 0x000fe20000000000 */
[----:B------:R-:W-:Y:S01]  /*7cb0*/  ULDC UR4, c[0x0][0x22c] ;  /* 0x00008b0000047ab9 */ /* 0x000fe20000000800 */
[----:B------:R-:W-:Y:S01]  /*7cc0*/  ULDC UR5, c[0x0][0x22c] ;  /* 0x00008b0000057ab9 */ /* 0x000fe20000000800 */
[----:B0-----:R-:W-:Y:S02]  /*7cd0*/  PRMT R7, R67, 0x7632, R7 ;  /* 0x0000763243077816 */ /* 0x001fe40000000007 */
[----:B------:R-:W-:-:S03]  /*7ce0*/  LEA R6, P4, R0, R3, 0x1 ;  /* 0x0000000300067211 */ /* 0x000fc600078808ff */
[----:B------:R0:W-:Y:S01]  /*7cf0*/  @P1 STG.E.U16 desc[UR14][R8.64], R7 ;  /* 0x0000000708001986 */ /* 0x0001e2000c10150e */
[----:B------:R-:W-:Y:S01]  /*7d00*/  ISETP.LT.AND P1, PT, R10, UR4, !P0 ;  /* 0x000000040a007c0c */ /* 0x000fe2000c721270 */
[----:B------:R-:W-:Y:S01]  /*7d10*/  ULDC UR4, c[0x0][0x248] ;  /* 0x0000920000047ab9 */ /* 0x000fe20000000800 */
[C---:B------:R-:W-:Y:S01]  /*7d20*/  VIADD R10, R5.reuse, 0x75 ;  /* 0x00000075050a7836 */ /* 0x040fe20000000000 */
[CC--:B0-----:R-:W-:Y:S01]  /*7d30*/  LEA.HI.X.SX32 R7, R0.reuse, R4.reuse, 0x1, P4 ;  /* 0x0000000400077211 */ /* 0x0c1fe200020f0eff */
[----:B------:R-:W-:Y:S01]  /*7d40*/  VIADD R0, R0, UR4 ;  /* 0x0000000400007c36 */ /* 0x000fe20008000000 */
[----:B------:R-:W-:Y:S02]  /*7d50*/  ULDC UR4, c[0x0][0x248] ;  /* 0x0000920000047ab9 */ /* 0x000fe40000000800 */
[----:B------:R-:W-:Y:S01]  /*7d60*/  ISETP.LT.AND P4, PT, R10, UR5, !P0 ;  /* 0x000000050a007c0c */ /* 0x000fe2000c781270 */
[----:B------:R-:W-:Y:S01]  /*7d70*/  VIADD R12, R5, 0x76 ;  /* 0x00000076050c7836 */ /* 0x000fe20000000000 */
[----:B------:R0:W-:Y:S01]  /*7d80*/  @P5 STG.E.U16 desc[UR14][R6.64], R60 ;  /* 0x0000003c06005986 */ /* 0x0001e2000c10150e */
[CC--:B------:R-:W-:Y:S01]  /*7d90*/  LEA R10, P5, R0.reuse, R3.reuse, 0x1 ;  /* 0x00000003000a7211 */ /* 0x0c0fe200078a08ff */
[C---:B------:R-:W-:Y:S01]  /*7da0*/  VIADD R9, R0.reuse, UR4 ;  /* 0x0000000400097c36 */ /* 0x040fe20008000000 */
[----:B------:R-:W-:Y:S01]  /*7db0*/  ULDC UR4, c[0x0][0x248] ;  /* 0x0000920000047ab9 */ /* 0x000fe20000000800 */
[----:B------:R-:W-:Y:S01]  /*7dc0*/  ULDC UR5, c[0x0][0x22c] ;  /* 0x00008b0000057ab9 */ /* 0x000fe20000000800 */
[----:B------:R-:W-:Y:S01]  /*7dd0*/  LEA.HI.X.SX32 R11, R0, R4, 0x1, P5 ;  /* 0x00000004000b7211 */ /* 0x000fe200028f0eff */
[C---:B------:R-:W-:Y:S01]  /*7de0*/  VIADD R0, R9.reuse, UR4 ;  /* 0x0000000409007c36 */ /* 0x040fe20008000000 */
[----:B------:R-:W-:Y:S01]  /*7df0*/  LEA R8, P5, R9, R3, 0x1 ;  /* 0x0000000309087211 */ /* 0x000fe200078a08ff */
[----:B------:R-:W-:Y:S01]  /*7e00*/  ULDC UR4, c[0x0][0x248] ;  /* 0x0000920000047ab9 */ /* 0x000fe20000000800 */
[----:B0-----:R-:W-:-:S02]  /*7e10*/  PRMT R7, R60, 0x7632, R7 ;  /* 0x000076323c077816 */ /* 0x001fc40000000007 */
[-C--:B------:R-:W-:Y:S02]  /*7e20*/  LEA.HI.X.SX32 R9, R9, R4.reuse, 0x1, P5 ;  /* 0x0000000409097211 */ /* 0x080fe400028f0eff */
[----:B------:R-:W-:Y:S01]  /*7e30*/  LEA R6, P5, R0, R3, 0x1 ;  /* 0x0000000300067211 */ /* 0x000fe200078a08ff */
[----:B------:R0:W-:Y:S01]  /*7e40*/  @P6 STG.E.U16 desc[UR14][R10.64], R7 ;  /* 0x000000070a006986 */ /* 0x0001e2000c10150e */
[----:B------:R-:W-:Y:S01]  /*7e50*/  ISETP.LT.AND P6, PT, R12, UR5, !P0 ;  /* 0x000000050c007c0c */ /* 0x000fe2000c7c1270 */
[----:B------:R-:W-:Y:S01]  /*7e60*/  VIADD R12, R5, 0x77 ;  /* 0x00000077050c7836 */ /* 0x000fe20000000000 */
[----:B------:R-:W-:Y:S01]  /*7e70*/  PRMT R13, R61, 0x7632, R13 ;  /* 0x000076323d0d7816 */ /* 0x000fe2000000000d */
[----:B------:R-:W-:Y:S01]  /*7e80*/  ULDC UR5, c[0x0][0x22c] ;  /* 0x00008b0000057ab9 */ /* 0x000fe20000000800 */
[----:B------:R-:W-:Y:S02]  /*7e90*/  @P3 STG.E.U16 desc[UR14][R8.64], R61 ;  /* 0x0000003d08003986 */ /* 0x000fe4000c10150e */
[----:B------:R-:W-:Y:S01]  /*7ea0*/  ISETP.LT.AND P3, PT, R12, UR5, !P0 ;  /* 0x000000050c007c0c */ /* 0x000fe2000c761270 */
[----:B------:R-:W-:Y:S01]  /*7eb0*/  ULDC UR5, c[0x0][0x22c] ;  /* 0x00008b0000057ab9 */ /* 0x000fe20000000800 */
[C---:B0-----:R-:W-:Y:S01]  /*7ec0*/  LEA.HI.X.SX32 R7, R0.reuse, R4, 0x1, P5 ;  /* 0x0000000400077211 */ /* 0x041fe200028f0eff */
[----:B------:R-:W-:Y:S01]  /*7ed0*/  VIADD R0, R0, UR4 ;  /* 0x0000000400007c36 */ /* 0x000fe20008000000 */
[----:B------:R-:W-:Y:S01]  /*7ee0*/  ULDC UR4, c[0x0][0x248] ;  /* 0x0000920000047ab9 */ /* 0x000fe20000000800 */
[----:B------:R-:W-:-:S03]  /*7ef0*/  VIADD R10, R5, 0x78 ;  /* 0x00000078050a7836 */ /* 0x000fc60000000000 */
[-C--:B------:R-:W-:Y:S01]  /*7f00*/  LEA R12, P5, R0, R3.reuse, 0x1 ;  /* 0x00000003000c7211 */ /* 0x080fe200078a08ff */
[----:B------:R0:W-:Y:S01]  /*7f10*/  @P2 STG.E.U16 desc[UR14][R6.64], R13 ;  /* 0x0000000d06002986 */ /* 0x0001e2000c10150e */
[----:B------:R-:W-:Y:S01]  /*7f20*/  ISETP.LT.AND P2, PT, R10, UR5, !P0 ;  /* 0x000000050a007c0c */ /* 0x000fe2000c741270 */
[C---:B------:R-:W-:Y:S01]  /*7f30*/  VIADD R14, R0.reuse, UR4 ;  /* 0x00000004000e7c36 */ /* 0x040fe20008000000 */
[----:B------:R-:W-:Y:S01]  /*7f40*/  ULDC UR4, c[0x0][0x22c] ;  /* 0x00008b0000047ab9 */ /* 0x000fe20000000800 */
[----:B------:R-:W1:Y:S01]  /*7f50*/  LDS.128 R8, [R2] ;  /* 0x0000000002087984 */ /* 0x000e620000000c00 */
[C---:B------:R-:W-:Y:S01]  /*7f60*/  VIADD R15, R5.reuse, 0x7a ;  /* 0x0000007a050f7836 */ /* 0x040fe20000000000 */
[----:B------:R-:W-:Y:S01]  /*7f70*/  ULDC UR5, c[0x0][0x22c] ;  /* 0x00008b0000057ab9 */ /* 0x000fe20000000800 */
[----:B0-----:R-:W-:Y:S01]  /*7f80*/  LEA.HI.X.SX32 R13, R0, R4, 0x1, P5 ;  /* 0x00000004000d7211 */ /* 0x001fe200028f0eff */
[----:B------:R-:W-:Y:S01]  /*7f90*/  VIADD R0, R5, 0x79 ;  /* 0x0000007905007836 */ /* 0x000fe20000000000 */
[----:B------:R-:W-:-:S03]  /*7fa0*/  LEA R6, P5, R14, R3, 0x1 ;  /* 0x000000030e067211 */ /* 0x000fc600078a08ff */
[----:B------:R0:W-:Y:S01]  /*7fb0*/  @P1 STG.E.U16 desc[UR14][R12.64], R62 ;  /* 0x0000003e0c001986 */ /* 0x0001e2000c10150e */
[----:B------:R-:W-:Y:S01]  /*7fc0*/  ISETP.LT.AND P1, PT, R0, UR4, !P0 ;  /* 0x0000000400007c0c */ /* 0x000fe2000c721270 */
[----:B------:R-:W-:Y:S01]  /*7fd0*/  ULDC UR4, c[0x0][0x248] ;  /* 0x0000920000047ab9 */ /* 0x000fe20000000800 */
[C---:B------:R-:W-:Y:S01]  /*7fe0*/  LEA.HI.X.SX32 R7, R14.reuse, R4, 0x1, P5 ;  /* 0x000000040e077211 */ /* 0x040fe200028f0eff */
[----:B------:R-:W-:Y:S01]  /*7ff0*/  VIADD R0, R14, UR4 ;  /* 0x000000040e007c36 */ /* 0x000fe20008000000 */
[----:B------:R-:W-:Y:S01]  /*8000*/  ULDC UR4, c[0x0][0x22c] ;  /* 0x00008b0000047ab9 */ /* 0x000fe20000000800 */
[----:B0-----:R-:W-:Y:S02]  /*8010*/  PRMT R13, R62, 0x7632, R13 ;  /* 0x000076323e0d7816 */ /* 0x001fe4000000000d */
[----:B------:R-:W-:Y:S01]  /*8020*/  ISETP.LT.AND P5, PT, R15, UR4, !P0 ;  /* 0x000000040f007c0c */ /* 0x000fe2000c7a1270 */
[----:B------:R-:W-:Y:S02]  /*8030*/  ULDC UR4, c[0x0][0x248] ;  /* 0x0000920000047ab9 */ /* 0x000fe40000000800 */
[----:B------:R0:W-:Y:S01]  /*8040*/  @P4 STG.E.U16 desc[UR14][R6.64], R13 ;  /* 0x0000000d06004986 */ /* 0x0001e2000c10150e */
[----:B------:R-:W-:Y:S01]  /*8050*/  LEA R14, P4, R0, R3, 0x1 ;  /* 0x00000003000e7211 */ /* 0x000fe200078808ff */
[----:B------:R-:W-:-:S03]  /*8060*/  VIADD R2, R5, 0x7b ;  /* 0x0000007b05027836 */ /* 0x000fc60000000000 */
[CC--:B------:R-:W-:Y:S01]  /*8070*/  LEA.HI.X.SX32 R15, R0.reuse, R4.reuse, 0x1, P4 ;  /* 0x00000004000f7211 */ /* 0x0c0fe200020f0eff */
[----:B------:R-:W-:Y:S01]  /*8080*/  VIADD R0, R0, UR4 ;  /* 0x0000000400007c36 */ /* 0x000fe20008000000 */
[----:B------:R-:W-:Y:S01]  /*8090*/  ULDC UR4, c[0x0][0x248] ;  /* 0x0000920000047ab9 */ /* 0x000fe20000000800 */
[----:B------:R-:W-:Y:S01]  /*80a0*/  ISETP.LT.AND P4, PT, R2, UR5, !P0 ;  /* 0x0000000502007c0c */ /* 0x000fe2000c781270 */
[----:B------:R-:W-:Y:S01]  /*80b0*/  ULDC UR5, c[0x0][0x248] ;  /* 0x0000920000057ab9 */ /* 0x000fe20000000800 */
[----:B------:R2:W-:Y:S01]  /*80c0*/  @P6 STG.E.U16 desc[UR14][R14.64], R63 ;  /* 0x0000003f0e006986 */ /* 0x0005e2000c10150e */
[CC--:B0-----:R-:W-:Y:S01]  /*80d0*/  LEA R6, P6, R0.reuse, R3.reuse, 0x1 ;  /* 0x0000000300067211 */ /* 0x0c1fe200078c08ff */
[C---:B------:R-:W-:Y:S01]  /*80e0*/  VIADD R2, R0.reuse, UR4 ;  /* 0x0000000400027c36 */ /* 0x040fe20008000000 */
[----:B------:R-:W-:Y:S01]  /*80f0*/  PRMT R16, R63, 0x7632, R16 ;  /* 0x000076323f107816 */ /* 0x000fe20000000010 */
[----:B------:R-:W-:Y:S01]  /*8100*/  VIADD R13, R5, 0x7c ;  /* 0x0000007c050d7836 */ /* 0x000fe20000000000 */
[-C--:B------:R-:W-:Y:S01]  /*8110*/  LEA.HI.X.SX32 R7, R0, R4.reuse, 0x1, P6 ;  /* 0x0000000400077211 */ /* 0x080fe200030f0eff */
[----:B------:R-:W-:Y:S01]  /*8120*/  ULDC UR4, c[0x0][0x22c] ;  /* 0x00008b0000047ab9 */ /* 0x000fe20000000800 */
[CC--:B------:R-:W-:Y:S01]  /*8130*/  LEA R12, P6, R2.reuse, R3.reuse, 0x1 ;  /* 0x00000003020c7211 */ /* 0x0c0fe200078c08ff */
[C---:B------:R-:W-:Y:S01]  /*8140*/  VIADD R0, R2.reuse, UR5 ;  /* 0x0000000502007c36 */ /* 0x040fe20008000000 */
[----:B------:R-:W-:Y:S01]  /*8150*/  ULDC UR5, c[0x0][0x248] ;  /* 0x0000920000057ab9 */ /* 0x000fe20000000800 */
[----:B------:R0:W-:Y:S01]  /*8160*/  @P3 STG.E.U16 desc[UR14][R6.64], R16 ;  /* 0x0000001006003986 */ /* 0x0001e2000c10150e */
[----:B------:R-:W-:Y:S01]  /*8170*/  ISETP.LT.AND P3, PT, R13, UR4, !P0 ;  /* 0x000000040d007c0c */ /* 0x000fe2000c761270 */
[----:B------:R-:W-:Y:S01]  /*8180*/  ULDC UR4, c[0x0][0x22c] ;  /* 0x00008b0000047ab9 */ /* 0x000fe20000000800 */
[----:B------:R-:W-:Y:S01]  /*8190*/  LEA.HI.X.SX32 R13, R2, R4, 0x1, P6 ;  /* 0x00000004020d7211 */ /* 0x000fe200030f0eff */
[----:B------:R-:W-:Y:S01]  /*81a0*/  VIADD R2, R5, 0x7d ;  /* 0x0000007d05027836 */ /* 0x000fe20000000000 */
[----:B--2---:R-:W-:-:S03]  /*81b0*/  LEA R14, P6, R0, R3, 0x1 ;  /* 0x00000003000e7211 */ /* 0x004fc600078c08ff */
[----:B-1----:R1:W-:Y:S01]  /*81c0*/  @P2 STG.E.U16 desc[UR14][R12.64], R8 ;  /* 0x000000080c002986 */ /* 0x0023e2000c10150e */
[----:B------:R-:W-:Y:S01]  /*81d0*/  ISETP.LT.AND P2, PT, R2, UR4, !P0 ;  /* 0x0000000402007c0c */ /* 0x000fe2000c741270 */
[----:B------:R-:W-:Y:S01]  /*81e0*/  ULDC UR4, c[0x0][0x248] ;  /* 0x0000920000047ab9 */ /* 0x000fe20000000800 */
[C---:B------:R-:W-:Y:S01]  /*81f0*/  LEA.HI.X.SX32 R15, R0.reuse, R4, 0x1, P6 ;  /* 0x00000004000f7211 */ /* 0x040fe200030f0eff */
[----:B------:R-:W-:Y:S01]  /*8200*/  VIADD R0, R0, UR4 ;  /* 0x0000000400007c36 */ /* 0x000fe20008000000 */
[----:B0-----:R-:W-:Y:S01]  /*8210*/  PRMT R7, R8, 0x7632, R7 ;  /* 0x0000763208077816 */ /* 0x001fe20000000007 */
[----:B------:R-:W-:Y:S02]  /*8220*/  ULDC UR4, c[0x0][0x248] ;  /* 0x0000920000047ab9 */ /* 0x000fe40000000800 */
[C---:B------:R-:W-:Y:S01]  /*8230*/  VIADD R2, R0.reuse, UR4 ;  /* 0x0000000400027c36 */ /* 0x040fe20008000000 */
[----:B------:R-:W-:Y:S01]  /*8240*/  ULDC UR4, c[0x0][0x248] ;  /* 0x0000920000047ab9 */ /* 0x000fe20000000800 */
[----:B------:R0:W-:Y:S01]  /*8250*/  @P1 STG.E.U16 desc[UR14][R14.64], R7 ;  /* 0x000000070e001986 */ /* 0x0001e2000c10150e */
[----:B------:R-:W-:Y:S01]  /*8260*/  LEA R6, P1, R0, R3, 0x1 ;  /* 0x0000000300067211 */ /* 0x000fe200078208ff */
[----:B-1----:R-:W-:-:S02]  /*8270*/  VIADD R8, R2, UR5 ;  /* 0x0000000502087c36 */ /* 0x002fc40008000000 */
[C---:B------:R-:W-:Y:S02]  /*8280*/  VIADD R19, R5.reuse, 0x7f ;  /* 0x0000007f05137836 */ /* 0x040fe40000000000 */
[----:B------:R-:W-:Y:S01]  /*8290*/  VIADD R20, R5, 0x7e ;  /* 0x0000007e05147836 */ /* 0x000fe20000000000 */
[-C--:B0-----:R-:W-:Y:S01]  /*82a0*/  LEA.HI.X.SX32 R7, R0, R4.reuse, 0x1, P1 ;  /* 0x0000000400077211 */ /* 0x081fe200008f0eff */
[C---:B------:R-:W-:Y:S01]  /*82b0*/  VIADD R0, R8.reuse, UR4 ;  /* 0x0000000408007c36 */ /* 0x040fe20008000000 */
[-C--:B------:R-:W-:Y:S01]  /*82c0*/  LEA R14, P6, R8, R3.reuse, 0x1 ;  /* 0x00000003080e7211 */ /* 0x080fe200078c08ff */
[----:B------:R-:W-:Y:S01]  /*82d0*/  ULDC UR4, c[0x0][0x248] ;  /* 0x0000920000047ab9 */ /* 0x000fe20000000800 */
[-C--:B------:R-:W-:Y:S01]  /*82e0*/  LEA R12, P1, R2, R3.reuse, 0x1 ;  /* 0x00000003020c7211 */ /* 0x080fe200078208ff */
[----:B------:R-:W-:Y:S01]  /*82f0*/  VIADD R5, R0, UR6 ;  /* 0x0000000600057c36 */ /* 0x000fe20008000000 */
[-C--:B------:R-:W-:Y:S02]  /*8300*/  LEA.HI.X.SX32 R15, R8, R4.reuse, 0x1, P6 ;  /* 0x00000004080f7211 */ /* 0x080fe400030f0eff */
[-C--:B------:R-:W-:Y:S01]  /*8310*/  LEA R16, P6, R0, R3.reuse, 0x1 ;  /* 0x0000000300107211 */ /* 0x080fe200078c08ff */
[C---:B------:R-:W-:Y:S01]  /*8320*/  VIADD R8, R5.reuse, UR4 ;  /* 0x0000000405087c36 */ /* 0x040fe20008000000 */
[----:B------:R-:W-:Y:S01]  /*8330*/  LEA.HI.X.SX32 R13, R2, R4, 0x1, P1 ;  /* 0x00000004020d7211 */ /* 0x000fe200008f0eff */
[----:B------:R-:W-:Y:S01]  /*8340*/  ULDC UR4, c[0x0][0x22c] ;  /* 0x00008b0000047ab9 */ /* 0x000fe20000000800 */
[----:B------:R-:W-:-:S02]  /*8350*/  LEA R2, P1, R5, R3, 0x1 ;  /* 0x0000000305027211 */ /* 0x000fc400078208ff */
[-C--:B------:R-:W-:Y:S02]  /*8360*/  LEA.HI.X.SX32 R17, R0, R4.reuse, 0x1, P6 ;  /* 0x0000000400117211 */ /* 0x080fe400030f0eff */
[----:B------:R-:W-:Y:S02]  /*8370*/  LEA R18, P6, R8, R3, 0x1 ;  /* 0x0000000308127211 */ /* 0x000fe400078c08ff */
[----:B------:R-:W-:Y:S02]  /*8380*/  LEA.HI.X.SX32 R3, R5, R4, 0x1, P1 ;  /* 0x0000000405037211 */ /* 0x000fe400008f0eff */
[----:B------:R-:W-:Y:S02]  /*8390*/  ISETP.LT.AND P1, PT, R20, UR4, !P0 ;  /* 0x0000000414007c0c */ /* 0x000fe4000c721270 */
[----:B------:R-:W-:Y:S02]  /*83a0*/  ISETP.LT.AND P0, PT, R19, UR7, !P0 ;  /* 0x0000000713007c0c */ /* 0x000fe4000c701270 */
[----:B------:R-:W-:-:S02]  /*83b0*/  PRMT R0, R9, 0x7632, R0 ;  /* 0x0000763209007816 */ /* 0x000fc40000000000 */
[----:B------:R-:W-:Y:S02]  /*83c0*/  LEA.HI.X.SX32 R19, R8, R4, 0x1, P6 ;  /* 0x0000000408137211 */ /* 0x000fe400030f0eff */
[----:B------:R-:W-:Y:S01]  /*83d0*/  PRMT R8, R10, 0x7632, R8 ;  /* 0x000076320a087816 */ /* 0x000fe20000000008 */
[----:B------:R0:W-:Y:S04]  /*83e0*/  @P5 STG.E.U16 desc[UR14][R6.64], R9 ;  /* 0x0000000906005986 */ /* 0x0001e8000c10150e */
[----:B------:R0:W-:Y:S04]  /*83f0*/  @P4 STG.E.U16 desc[UR14][R12.64], R0 ;  /* 0x000000000c004986 */ /* 0x0001e8000c10150e */
[----:B------:R0:W-:Y:S04]  /*8400*/  @P3 STG.E.U16 desc[UR14][R14.64], R10 ;  /* 0x0000000a0e003986 */ /* 0x0001e8000c10150e */
[----:B------:R0:W-:Y:S04]  /*8410*/  @P2 STG.E.U16 desc[UR14][R16.64], R8 ;  /* 0x0000000810002986 */ /* 0x0001e8000c10150e */
[----:B------:R0:W-:Y:S01]  /*8420*/  @P1 STG.E.U16 desc[UR14][R2.64], R11 ;  /* 0x0000000b02001986 */ /* 0x0001e2000c10150e */
[----:B------:R-:W-:Y:S05]  /*8430*/  @!P0 EXIT ;  /* 0x000000000000894d */ /* 0x000fea0003800000 */
[----:B0-----:R-:W-:-:S05]  /*8440*/  PRMT R9, R11, 0x7632, R9 ;  /* 0x000076320b097816 */ /* 0x001fca0000000009 */
[----:B------:R-:W-:Y:S01]  /*8450*/  STG.E.U16 desc[UR14][R18.64], R9 ;  /* 0x0000000912007986 */ /* 0x000fe2000c10150e */
[----:B------:R-:W-:Y:S05]  /*8460*/  EXIT ;  /* 0x000000000000794d */ /* 0x000fea0003800000 */
.L_x_2:
[----:B------:R-:W-:-:S00]  /*8470*/  BRA `(.L_x_2) ;  /* 0xfffffffc00fc7947 */ /* 0x000fc0000383ffff */
[----:B------:R-:W-:-:S00]  /*8480*/  NOP ;  /* 0x0000000000007918 */ /* 0x000fc00000000000 */
[----:B------:R-:W-:-:S00]  /*8490*/  NOP ;  /* 0x0000000000007918 */ /* 0x000fc00000000000 */
[----:B------:R-:W-:-:S00]  /*84a0*/  NOP ;  /* 0x0000000000007918 */ /* 0x000fc00000000000 */
[----:B------:R-:W-:-:S00]  /*84b0*/  NOP ;  /* 0x0000000000007918 */ /* 0x000fc00000000000 */
[----:B------:R-:W-:-:S00]  /*84c0*/  NOP ;  /* 0x0000000000007918 */ /* 0x000fc00000000000 */
[----:B------:R-:W-:-:S00]  /*84d0*/  NOP ;  /* 0x0000000000007918 */ /* 0x000fc00000000000 */
[----:B------:R-:W-:-:S00]  /*84e0*/  NOP ;  /* 0x0000000000007918 */ /* 0x000fc00000000000 */
[----:B------:R-:W-:-:S00]  /*84f0*/  NOP ;  /* 0x0000000000007918 */ /* 0x000fc00000000000 */
.L_x_3:


//--------------------- .nv.shared.matmul_kernel  --------------------------
	.section	.nv.shared.matmul_kernel,"aw",@nobits
	.sectionflags	@""
	.align	16
	.zero		1024


//--------------------- .nv.shared.reserved.0     --------------------------
	.section	.nv.shared.reserved.0,"aw",@nobits
	.weak		__nv_reservedSMEM_offset_0_alias
	.size		__nv_reservedSMEM_offset_0_alias, 0, 0
	.other		__nv_reservedSMEM_offset_0_alias,@"STO_CUDA_RESERVED_SHARED STV_DEFAULT"
__nv_reservedSMEM_offset_0_alias:
	.zero		0


//--------------------- .nv.constant0.matmul_kernel --------------------------
	.section	.nv.constant0.matmul_kernel,"a",@progbits
	.sectionflags	@""
	.align	4
.nv.constant0.matmul_kernel:
	.zero		608


//--------------------- SYMBOLS --------------------------

	.type		.nv.reservedSmem.offset0,@object
	.size		.nv.reservedSmem.offset0,0x4
